// auto-generated by cutlass_sweep.conv — config: {"arch": "sm_90", "cluster_m": 1, "cluster_n": 1, "conv_kind": "fprop", "dtype": "bf16", "ndim": 2, "tile_k": 64, "tile_m": 128, "tile_n": 128}
#include "cutlass/cutlass.h"
#include "cute/tensor.hpp"
#include "cutlass/kernel_hardware_info.hpp"
#include "cutlass/conv/convolution.h"
#include "cutlass/conv/dispatch_policy.hpp"
#include "cutlass/conv/collective/collective_builder.hpp"
#include "cutlass/conv/kernel/conv_universal.hpp"
#include "cutlass/conv/device/conv_universal_adapter.hpp"
#include "cutlass/epilogue/collective/collective_builder.hpp"

using namespace cute;
using Elem = cutlass::bfloat16_t;
using Acc  = float;
using LayoutAB = cutlass::layout::TensorNHWC;
using LayoutC  = cutlass::layout::TensorNHWC;
constexpr auto ConvOp = cutlass::conv::Operator::kFprop;
using TileShape    = Shape<_128, _128, Shape<_64>>;
using ClusterShape = Shape<_1, _1, _1>;

using CollectiveEpilogue = typename cutlass::epilogue::collective::CollectiveBuilder<
    cutlass::arch::Sm90, cutlass::arch::OpClassTensorOp,
    TileShape, ClusterShape,
    cutlass::epilogue::collective::EpilogueTileAuto,
    Acc, Acc,
    Elem, LayoutC, 128 / cutlass::sizeof_bits<Elem>::value,
    Elem, LayoutC, 128 / cutlass::sizeof_bits<Elem>::value,
    cutlass::epilogue::collective::EpilogueScheduleAuto
  >::CollectiveOp;

using CollectiveMainloop = typename cutlass::conv::collective::CollectiveBuilder<
    cutlass::arch::Sm90, cutlass::arch::OpClassTensorOp, ConvOp,
    Elem, LayoutAB, 128 / cutlass::sizeof_bits<Elem>::value,
    Elem, LayoutAB, 128 / cutlass::sizeof_bits<Elem>::value,
    Acc,
    TileShape, ClusterShape,
    cutlass::conv::collective::StageCountAutoCarveout<
        static_cast<int>(sizeof(typename CollectiveEpilogue::SharedStorage))>,
    cutlass::conv::collective::KernelScheduleAuto
  >::CollectiveOp;

using ProblemShape = cutlass::conv::ConvProblemShape<
    ConvOp, CollectiveMainloop::DispatchPolicy::NumSpatialDimensions>;
using ConvKernel = cutlass::conv::kernel::ConvUniversal<
    ProblemShape, CollectiveMainloop, CollectiveEpilogue>;
using Conv = cutlass::conv::device::ConvUniversalAdapter<ConvKernel>;

auto* _anchor = &cutlass::device_kernel<ConvKernel>;


// ===== COMPILED SASS (sm_90a) =====

	.target	sm_90a

	.elftype	@"ET_EXEC"


//--------------------- .note.nv.tkinfo           --------------------------
	.section	.note.nv.tkinfo,"",@"SHT_NOTE"
	.sectionflags	@"SHF_NOTE_NV_TKINFO"
	.tkinfo
        /*0018*/ 	.word	0x00000002
        /*0030*/ 	.string	""
        /*0030*/ 	.string	"ptxas"
        /*0030*/ 	.string	"Cuda compilation tools, release 13.0, V13.0.88"
        /*0030*/ 	.string	"Build cuda_13.0.r13.0/compiler.36424714_0"
        /*0030*/ 	.string	"-arch sm_90a -m 64 "



//--------------------- .note.nv.cuinfo           --------------------------
	.section	.note.nv.cuinfo,"",@"SHT_NOTE"
	.sectionflags	@"SHF_NOTE_NV_CUINFO"
        /*0018*/ 	.short	0x0002
        /*001a*/ 	.short	0x005a
        /*001c*/ 	.short	0x0082
	.zero		2


//--------------------- .nv.info                  --------------------------
	.section	.nv.info,"",@"SHT_CUDA_INFO"
	.align	4


	//----- nvinfo : EIATTR_REGCOUNT
	.align		4
        /*0000*/ 	.byte	0x04, 0x2f
        /*0002*/ 	.short	(.L_12 - .L_11)
	.align		4
.L_11:
        /*0004*/ 	.word	index@(_ZN7cutlass13device_kernelINS_4conv6kernel13ConvUniversalINS1_16ConvProblemShapeILNS1_8OperatorE0ELi2EEENS1_10collective14CollectiveConvINS1_46MainloopSm90TmaGmmaWarpSpecializedImplicitGemmILS5_0ELi7ELi2EN4cute5tupleIJNSA_1CILi1EEESD_SD_EEENS1_36KernelImplicitTmaWarpSpecializedSm90ELi1EEENSB_IJNSC_ILi128EEESH_NSB_IJNSC_ILi64EEEEEEEEENS_10bfloat16_tESL_NSA_8TiledMMAINSA_8MMA_AtomIJNSA_4SM904GMMA28MMA_64x128x16_F32BF16BF16_SSILNSP_5MajorE0ELSR_0ELNSP_7ScaleInE1ELSS_1EEEEEENSA_6LayoutISE_NSB_IJNSC_ILi0EEESW_SW_EEEEENSB_IJNSA_10UnderscoreESZ_SZ_EEEEENS7_6detail26Sm90ImplicitGemmTileTraitsINSA_20SM90_TMA_LOAD_IM2COLENSA_14ComposedLayoutINSA_7SwizzleILi3ELi4ELi3EEENSA_18smem_ptr_flag_bitsILi16EEENSV_INSB_IJNSB_IJNSC_ILi8EEENSC_ILi16EEEEEENSB_IJSI_SD_EEENSB_IJSD_NSC_ILi7EEEEEEEEENSB_IJNSB_IJSI_NSC_ILi512EEEEEENSB_IJSD_SW_EEENSB_IJSW_NSC_ILi8192EEEEEEEEEEEEEvEENS13_INSA_13SM90_TMA_LOADES1O_vEEEENS_8epilogue10collective6detail29Sm90TmaWarpSpecializedAdapterINS1U_15DefaultEpilogueISL_NSB_IJNSB_IJlllEEESD_SW_EEES1Z_NS1T_6thread17LinearCombinationISL_Li1EffLNS20_9ScaleType4KindE0ELNS_15FloatRoundStyleE2ESL_EENS_4gemm15EpilogueDefaultEEEEEvvEEEEvNT_6ParamsE)
        /*0008*/ 	.word	0x0000009a


	//----- nvinfo : EIATTR_FRAME_SIZE
	.align		4
.L_12:
        /*000c*/ 	.byte	0x04, 0x11
        /*000e*/ 	.short	(.L_14 - .L_13)
	.align		4
.L_13:
        /*0010*/ 	.word	index@(_ZN7cutlass13device_kernelINS_4conv6kernel13ConvUniversalINS1_16ConvProblemShapeILNS1_8OperatorE0ELi2EEENS1_10collective14CollectiveConvINS1_46MainloopSm90TmaGmmaWarpSpecializedImplicitGemmILS5_0ELi7ELi2EN4cute5tupleIJNSA_1CILi1EEESD_SD_EEENS1_36KernelImplicitTmaWarpSpecializedSm90ELi1EEENSB_IJNSC_ILi128EEESH_NSB_IJNSC_ILi64EEEEEEEEENS_10bfloat16_tESL_NSA_8TiledMMAINSA_8MMA_AtomIJNSA_4SM904GMMA28MMA_64x128x16_F32BF16BF16_SSILNSP_5MajorE0ELSR_0ELNSP_7ScaleInE1ELSS_1EEEEEENSA_6LayoutISE_NSB_IJNSC_ILi0EEESW_SW_EEEEENSB_IJNSA_10UnderscoreESZ_SZ_EEEEENS7_6detail26Sm90ImplicitGemmTileTraitsINSA_20SM90_TMA_LOAD_IM2COLENSA_14ComposedLayoutINSA_7SwizzleILi3ELi4ELi3EEENSA_18smem_ptr_flag_bitsILi16EEENSV_INSB_IJNSB_IJNSC_ILi8EEENSC_ILi16EEEEEENSB_IJSI_SD_EEENSB_IJSD_NSC_ILi7EEEEEEEEENSB_IJNSB_IJSI_NSC_ILi512EEEEEENSB_IJSD_SW_EEENSB_IJSW_NSC_ILi8192EEEEEEEEEEEEEvEENS13_INSA_13SM90_TMA_LOADES1O_vEEEENS_8epilogue10collective6detail29Sm90TmaWarpSpecializedAdapterINS1U_15DefaultEpilogueISL_NSB_IJNSB_IJlllEEESD_SW_EEES1Z_NS1T_6thread17LinearCombinationISL_Li1EffLNS20_9ScaleType4KindE0ELNS_15FloatRoundStyleE2ESL_EENS_4gemm15EpilogueDefaultEEEEEvvEEEEvNT_6ParamsE)
        /*0014*/ 	.word	0x00000000


	//----- nvinfo : EIATTR_MIN_STACK_SIZE
	.align		4
.L_14:
        /*0018*/ 	.byte	0x04, 0x12
        /*001a*/ 	.short	(.L_16 - .L_15)
	.align		4
.L_15:
        /*001c*/ 	.word	index@(_ZN7cutlass13device_kernelINS_4conv6kernel13ConvUniversalINS1_16ConvProblemShapeILNS1_8OperatorE0ELi2EEENS1_10collective14CollectiveConvINS1_46MainloopSm90TmaGmmaWarpSpecializedImplicitGemmILS5_0ELi7ELi2EN4cute5tupleIJNSA_1CILi1EEESD_SD_EEENS1_36KernelImplicitTmaWarpSpecializedSm90ELi1EEENSB_IJNSC_ILi128EEESH_NSB_IJNSC_ILi64EEEEEEEEENS_10bfloat16_tESL_NSA_8TiledMMAINSA_8MMA_AtomIJNSA_4SM904GMMA28MMA_64x128x16_F32BF16BF16_SSILNSP_5MajorE0ELSR_0ELNSP_7ScaleInE1ELSS_1EEEEEENSA_6LayoutISE_NSB_IJNSC_ILi0EEESW_SW_EEEEENSB_IJNSA_10UnderscoreESZ_SZ_EEEEENS7_6detail26Sm90ImplicitGemmTileTraitsINSA_20SM90_TMA_LOAD_IM2COLENSA_14ComposedLayoutINSA_7SwizzleILi3ELi4ELi3EEENSA_18smem_ptr_flag_bitsILi16EEENSV_INSB_IJNSB_IJNSC_ILi8EEENSC_ILi16EEEEEENSB_IJSI_SD_EEENSB_IJSD_NSC_ILi7EEEEEEEEENSB_IJNSB_IJSI_NSC_ILi512EEEEEENSB_IJSD_SW_EEENSB_IJSW_NSC_ILi8192EEEEEEEEEEEEEvEENS13_INSA_13SM90_TMA_LOADES1O_vEEEENS_8epilogue10collective6detail29Sm90TmaWarpSpecializedAdapterINS1U_15DefaultEpilogueISL_NSB_IJNSB_IJlllEEESD_SW_EEES1Z_NS1T_6thread17LinearCombinationISL_Li1EffLNS20_9ScaleType4KindE0ELNS_15FloatRoundStyleE2ESL_EENS_4gemm15EpilogueDefaultEEEEEvvEEEEvNT_6ParamsE)
        /*0020*/ 	.word	0x00000000
.L_16:


//--------------------- .nv.compat                --------------------------
	.section	.nv.compat,"",@"SHT_CUDA_COMPAT_INFO"
	.align	4
        /*0000*/ 	.byte	0x02, 0x09, 0x01, 0x00, 0x02, 0x02, 0x04, 0x00, 0x02, 0x05, 0x05, 0x00, 0x03, 0x07, 0x01, 0x01
        /*0010*/ 	.byte	0x02, 0x03, 0x01, 0x00, 0x02, 0x06, 0x01, 0x00, 0x04, 0x0b, 0x08, 0x00, 0x00, 0x00, 0x00, 0x00
        /*0020*/ 	.byte	0x00, 0x00, 0x00, 0x00


//--------------------- .nv.info._ZN7cutlass13device_kernelINS_4conv6kernel13ConvUniversalINS1_16ConvProblemShapeILNS1_8OperatorE0ELi2EEENS1_10collective14CollectiveConvINS1_46MainloopSm90TmaGmmaWarpSpecializedImplicitGemmILS5_0ELi7ELi2EN4cute5tupleIJNSA_1CILi1EEESD_SD_EEENS1_36KernelImplicitTmaWarpSpecializedSm90ELi1EEENSB_IJNSC_ILi128EEESH_NSB_IJNSC_ILi64EEEEEEEEENS_10bfloat16_tESL_NSA_8TiledMMAINSA_8MMA_AtomIJNSA_4SM904GMMA28MMA_64x128x16_F32BF16BF16_SSILNSP_5MajorE0ELSR_0ELNSP_7ScaleInE1ELSS_1EEEEEENSA_6LayoutISE_NSB_IJNSC_ILi0EEESW_SW_EEEEENSB_IJNSA_10UnderscoreESZ_SZ_EEEEENS7_6detail26Sm90ImplicitGemmTileTraitsINSA_20SM90_TMA_LOAD_IM2COLENSA_14ComposedLayoutINSA_7SwizzleILi3ELi4ELi3EEENSA_18smem_ptr_flag_bitsILi16EEENSV_INSB_IJNSB_IJNSC_ILi8EEENSC_ILi16EEEEEENSB_IJSI_SD_EEENSB_IJSD_NSC_ILi7EEEEEEEEENSB_IJNSB_IJSI_NSC_ILi512EEEEEENSB_IJSD_SW_EEENSB_IJSW_NSC_ILi8192EEEEEEEEEEEEEvEENS13_INSA_13SM90_TMA_LOADES1O_vEEEENS_8epilogue10collective6detail29Sm90TmaWarpSpecializedAdapterINS1U_15DefaultEpilogueISL_NSB_IJNSB_IJlllEEESD_SW_EEES1Z_NS1T_6thread17LinearCombinationISL_Li1EffLNS20_9ScaleType4KindE0ELNS_15FloatRoundStyleE2ESL_EENS_4gemm15EpilogueDefaultEEEEEvvEEEEvNT_6ParamsE --------------------------
	.section	.nv.info._ZN7cutlass13device_kernelINS_4conv6kernel13ConvUniversalINS1_16ConvProblemShapeILNS1_8OperatorE0ELi2EEENS1_10collective14CollectiveConvINS1_46MainloopSm90TmaGmmaWarpSpecializedImplicitGemmILS5_0ELi7ELi2EN4cute5tupleIJNSA_1CILi1EEESD_SD_EEENS1_36KernelImplicitTmaWarpSpecializedSm90ELi1EEENSB_IJNSC_ILi128EEESH_NSB_IJNSC_ILi64EEEEEEEEENS_10bfloat16_tESL_NSA_8TiledMMAINSA_8MMA_AtomIJNSA_4SM904GMMA28MMA_64x128x16_F32BF16BF16_SSILNSP_5MajorE0ELSR_0ELNSP_7ScaleInE1ELSS_1EEEEEENSA_6LayoutISE_NSB_IJNSC_ILi0EEESW_SW_EEEEENSB_IJNSA_10UnderscoreESZ_SZ_EEEEENS7_6detail26Sm90ImplicitGemmTileTraitsINSA_20SM90_TMA_LOAD_IM2COLENSA_14ComposedLayoutINSA_7SwizzleILi3ELi4ELi3EEENSA_18smem_ptr_flag_bitsILi16EEENSV_INSB_IJNSB_IJNSC_ILi8EEENSC_ILi16EEEEEENSB_IJSI_SD_EEENSB_IJSD_NSC_ILi7EEEEEEEEENSB_IJNSB_IJSI_NSC_ILi512EEEEEENSB_IJSD_SW_EEENSB_IJSW_NSC_ILi8192EEEEEEEEEEEEEvEENS13_INSA_13SM90_TMA_LOADES1O_vEEEENS_8epilogue10collective6detail29Sm90TmaWarpSpecializedAdapterINS1U_15DefaultEpilogueISL_NSB_IJNSB_IJlllEEESD_SW_EEES1Z_NS1T_6thread17LinearCombinationISL_Li1EffLNS20_9ScaleType4KindE0ELNS_15FloatRoundStyleE2ESL_EENS_4gemm15EpilogueDefaultEEEEEvvEEEEvNT_6ParamsE,"",@"SHT_CUDA_INFO"
	.sectionflags	@""
	.align	4


	//----- nvinfo : EIATTR_CUDA_API_VERSION
	.align		4
        /*0000*/ 	.byte	0x04, 0x37
        /*0002*/ 	.short	(.L_18 - .L_17)
.L_17:
        /*0004*/ 	.word	0x00000082


	//----- nvinfo : EIATTR_KPARAM_INFO
	.align		4
.L_18:
        /*0008*/ 	.byte	0x04, 0x17
        /*000a*/ 	.short	(.L_20 - .L_19)
.L_19:
        /*000c*/ 	.word	0x00000000
        /*0010*/ 	.short	0x0000
        /*0012*/ 	.short	0x0070
        /*0014*/ 	.byte	0x00, 0xf0, 0x01, 0x0e


	//----- nvinfo : EIATTR_SPARSE_MMA_MASK
	.align		4
.L_20:
        /*0018*/ 	.byte	0x03, 0x50
        /*001a*/ 	.short	0x0000


	//----- nvinfo : EIATTR_MAXREG_COUNT
	.align		4
        /*001c*/ 	.byte	0x03, 0x1b
        /*001e*/ 	.short	0x00ff


	//----- nvinfo : EIATTR_NUM_BARRIERS
	.align		4
        /*0020*/ 	.byte	0x02, 0x4c
        /*0022*/ 	.byte	0x01
	.zero		1


	//----- nvinfo : EIATTR_MERCURY_ISA_VERSION
	.align		4
        /*0024*/ 	.byte	0x03, 0x5f
        /*0026*/ 	.short	0x0101


	//----- nvinfo : EIATTR_COOP_GROUP_MASK_REGIDS
	.align		4
        /*0028*/ 	.byte	0x04, 0x29
        /*002a*/ 	.short	(.L_22 - .L_21)


	//   ....[0]....
.L_21:
        /*002c*/ 	.word	0xffffffff


	//   ....[1]....
        /*0030*/ 	.word	0xffffffff


	//   ....[2]....
        /*0034*/ 	.word	0xffffffff


	//----- nvinfo : EIATTR_COOP_GROUP_INSTR_OFFSETS
	.align		4
.L_22:
        /*0038*/ 	.byte	0x04, 0x28
        /*003a*/ 	.short	(.L_24 - .L_23)


	//   ....[0]....
.L_23:
        /*003c*/ 	.word	0x00000060


	//   ....[1]....
        /*0040*/ 	.word	0x00000070


	//   ....[2]....
        /*0044*/ 	.word	0x00000130


	//----- nvinfo : EIATTR_MBARRIER_INSTR_OFFSETS
	.align		4
.L_24:
        /*0048*/ 	.byte	0x04, 0x39
        /*004a*/ 	.short	(.L_26 - .L_25)


	//   ....[0]....
.L_25:
        /*004c*/ 	.word	0x00000250
        /*0050*/ 	.word	0x000000ff
        /*0054*/ 	.word	0x00038000
        /*0058*/ 	.short	0x0100
        /*005a*/ 	.byte	0x08
	.zero		1


	//   ....[1]....
        /*005c*/ 	.word	0x00000260
        /*0060*/ 	.word	0x000000ff
        /*0064*/ 	.word	0x00038038
        /*0068*/ 	.short	0x0100
        /*006a*/ 	.byte	0x08
	.zero		1


	//   ....[2]....
        /*006c*/ 	.word	0x00000270
        /*0070*/ 	.word	0x000000ff
        /*0074*/ 	.word	0x00038008
        /*0078*/ 	.short	0x0100
        /*007a*/ 	.byte	0x08
	.zero		1


	//   ....[3]....
        /*007c*/ 	.word	0x00000280
        /*0080*/ 	.word	0x000000ff
        /*0084*/ 	.word	0x00038040
        /*0088*/ 	.short	0x0100
        /*008a*/ 	.byte	0x08
	.zero		1


	//   ....[4]....
        /*008c*/ 	.word	0x00000290
        /*0090*/ 	.word	0x000000ff
        /*0094*/ 	.word	0x00038010
        /*0098*/ 	.short	0x0100
        /*009a*/ 	.byte	0x08
	.zero		1


	//   ....[5]....
        /*009c*/ 	.word	0x000002a0
        /*00a0*/ 	.word	0x000000ff
        /*00a4*/ 	.word	0x00038048
        /*00a8*/ 	.short	0x0100
        /*00aa*/ 	.byte	0x08
	.zero		1


	//   ....[6]....
        /*00ac*/ 	.word	0x000002b0
        /*00b0*/ 	.word	0x000000ff
        /*00b4*/ 	.word	0x00038018
        /*00b8*/ 	.short	0x0100
        /*00ba*/ 	.byte	0x08
	.zero		1


	//   ....[7]....
        /*00bc*/ 	.word	0x000002c0
        /*00c0*/ 	.word	0x000000ff
        /*00c4*/ 	.word	0x00038050
        /*00c8*/ 	.short	0x0100
        /*00ca*/ 	.byte	0x08
	.zero		1


	//   ....[8]....
        /*00cc*/ 	.word	0x000002d0
        /*00d0*/ 	.word	0x000000ff
        /*00d4*/ 	.word	0x00038020
        /*00d8*/ 	.short	0x0100
        /*00da*/ 	.byte	0x08
	.zero		1


	//   ....[9]....
        /*00dc*/ 	.word	0x000002e0
        /*00e0*/ 	.word	0x000000ff
        /*00e4*/ 	.word	0x00038058
        /*00e8*/ 	.short	0x0100
        /*00ea*/ 	.byte	0x08
	.zero		1


	//   ....[10]....
        /*00ec*/ 	.word	0x000002f0
        /*00f0*/ 	.word	0x000000ff
        /*00f4*/ 	.word	0x00038028
        /*00f8*/ 	.short	0x0100
        /*00fa*/ 	.byte	0x08
	.zero		1


	//   ....[11]....
        /*00fc*/ 	.word	0x00000300
        /*0100*/ 	.word	0x000000ff
        /*0104*/ 	.word	0x00038060
        /*0108*/ 	.short	0x0100
        /*010a*/ 	.byte	0x08
	.zero		1


	//   ....[12]....
        /*010c*/ 	.word	0x00000310
        /*0110*/ 	.word	0x000000ff
        /*0114*/ 	.word	0x00038030
        /*0118*/ 	.short	0x0100
        /*011a*/ 	.byte	0x08
	.zero		1


	//   ....[13]....
        /*011c*/ 	.word	0x00000320
        /*0120*/ 	.word	0x000000ff
        /*0124*/ 	.word	0x00038068
        /*0128*/ 	.short	0x0100
        /*012a*/ 	.byte	0x08
	.zero		1


	//   ....[14]....
        /*012c*/ 	.word	0x00000bc0
        /*0130*/ 	.word	0x00000004
        /*0134*/ 	.word	0x00038000
        /*0138*/ 	.short	0x010a
        /*013a*/ 	.byte	0x3f
	.zero		1


	//   ....[15]....
        /*013c*/ 	.word	0x00001020
        /*0140*/ 	.word	0x00000004
        /*0144*/ 	.word	0x00038000
        /*0148*/ 	.short	0x010a
        /*014a*/ 	.byte	0x3f
	.zero		1


	//   ....[16]....
        /*014c*/ 	.word	0x00001300
        /*0150*/ 	.word	0x000000ff
        /*0154*/ 	.word	0x00000000
        /*0158*/ 	.short	0x0101
        /*015a*/ 	.byte	0x08
	.zero		1


	//   ....[17]....
        /*015c*/ 	.word	0x00001510
        /*0160*/ 	.word	0x00000002
        /*0164*/ 	.word	0x00000000
        /*0168*/ 	.short	0x0101
        /*016a*/ 	.byte	0x3f
	.zero		1


	//   ....[18]....
        /*016c*/ 	.word	0x00009290
        /*0170*/ 	.word	0x0000000c
        /*0174*/ 	.word	0x00038038
        /*0178*/ 	.short	0x010a
        /*017a*/ 	.byte	0x3f
	.zero		1


	//   ....[19]....
        /*017c*/ 	.word	0x00009970
        /*0180*/ 	.word	0x00000000
        /*0184*/ 	.word	0x00000000
        /*0188*/ 	.short	0x010a
        /*018a*/ 	.byte	0x3f
	.zero		1


	//   ....[20]....
        /*018c*/ 	.word	0x00009a20
        /*0190*/ 	.word	0x00000000
        /*0194*/ 	.word	0x00000000
        /*0198*/ 	.short	0x010a
        /*019a*/ 	.byte	0x3f
	.zero		1


	//   ....[21]....
        /*019c*/ 	.word	0x00009ad0
        /*01a0*/ 	.word	0x00000000
        /*01a4*/ 	.word	0x00000000
        /*01a8*/ 	.short	0x010a
        /*01aa*/ 	.byte	0x3f
	.zero		1


	//   ....[22]....
        /*01ac*/ 	.word	0x00009b80
        /*01b0*/ 	.word	0x00000000
        /*01b4*/ 	.word	0x00000000
        /*01b8*/ 	.short	0x010a
        /*01ba*/ 	.byte	0x3f
	.zero		1


	//   ....[23]....
        /*01bc*/ 	.word	0x00009c30
        /*01c0*/ 	.word	0x00000000
        /*01c4*/ 	.word	0x00000000
        /*01c8*/ 	.short	0x010a
        /*01ca*/ 	.byte	0x3f
	.zero		1


	//   ....[24]....
        /*01cc*/ 	.word	0x00009ce0
        /*01d0*/ 	.word	0x00000000
        /*01d4*/ 	.word	0x00000000
        /*01d8*/ 	.short	0x010a
        /*01da*/ 	.byte	0x3f
	.zero		1


	//   ....[25]....
        /*01dc*/ 	.word	0x00009d90
        /*01e0*/ 	.word	0x00000002
        /*01e4*/ 	.word	0x00000000
        /*01e8*/ 	.short	0x010a
        /*01ea*/ 	.byte	0x3f
	.zero		1


	//----- nvinfo : EIATTR_NUM_MBARRIERS
	.align		4
.L_26:
        /*01ec*/ 	.byte	0x03, 0x38
        /*01ee*/ 	.short	0x000e


	//----- nvinfo : EIATTR_EXIT_INSTR_OFFSETS
	.align		4
        /*01f0*/ 	.byte	0x04, 0x1c
        /*01f2*/ 	.short	(.L_28 - .L_27)


	//   ....[0]....
.L_27:
        /*01f4*/ 	.word	0x000006f0


	//   ....[1]....
        /*01f8*/ 	.word	0x00001660


	//   ....[2]....
        /*01fc*/ 	.word	0x00006b60


	//   ....[3]....
        /*0200*/ 	.word	0x00006b90


	//   ....[4]....
        /*0204*/ 	.word	0x00009030


	//   ....[5]....
        /*0208*/ 	.word	0x00009060


	//   ....[6]....
        /*020c*/ 	.word	0x00009080


	//   ....[7]....
        /*0210*/ 	.word	0x00009870


	//   ....[8]....
        /*0214*/ 	.word	0x00009dc0


	//----- nvinfo : EIATTR_MAX_THREADS
	.align		4
.L_28:
        /*0218*/ 	.byte	0x04, 0x05
        /*021a*/ 	.short	(.L_30 - .L_29)
.L_29:
        /*021c*/ 	.word	0x00000100
        /*0220*/ 	.word	0x00000001
        /*0224*/ 	.word	0x00000001


	//----- nvinfo : EIATTR_CRS_STACK_SIZE
	.align		4
.L_30:
        /*0228*/ 	.byte	0x04, 0x1e
        /*022a*/ 	.short	(.L_32 - .L_31)
.L_31:
        /*022c*/ 	.word	0x00000000


	//----- nvinfo : EIATTR_CBANK_PARAM_SIZE
	.align		4
.L_32:
        /*0230*/ 	.byte	0x03, 0x19
        /*0232*/ 	.short	0x03f0


	//----- nvinfo : EIATTR_PARAM_CBANK
	.align		4
        /*0234*/ 	.byte	0x04, 0x0a
        /*0236*/ 	.short	(.L_34 - .L_33)
	.align		4
.L_33:
        /*0238*/ 	.word	index@(.nv.constant0._ZN7cutlass13device_kernelINS_4conv6kernel13ConvUniversalINS1_16ConvProblemShapeILNS1_8OperatorE0ELi2EEENS1_10collective14CollectiveConvINS1_46MainloopSm90TmaGmmaWarpSpecializedImplicitGemmILS5_0ELi7ELi2EN4cute5tupleIJNSA_1CILi1EEESD_SD_EEENS1_36KernelImplicitTmaWarpSpecializedSm90ELi1EEENSB_IJNSC_ILi128EEESH_NSB_IJNSC_ILi64EEEEEEEEENS_10bfloat16_tESL_NSA_8TiledMMAINSA_8MMA_AtomIJNSA_4SM904GMMA28MMA_64x128x16_F32BF16BF16_SSILNSP_5MajorE0ELSR_0ELNSP_7ScaleInE1ELSS_1EEEEEENSA_6LayoutISE_NSB_IJNSC_ILi0EEESW_SW_EEEEENSB_IJNSA_10UnderscoreESZ_SZ_EEEEENS7_6detail26Sm90ImplicitGemmTileTraitsINSA_20SM90_TMA_LOAD_IM2COLENSA_14ComposedLayoutINSA_7SwizzleILi3ELi4ELi3EEENSA_18smem_ptr_flag_bitsILi16EEENSV_INSB_IJNSB_IJNSC_ILi8EEENSC_ILi16EEEEEENSB_IJSI_SD_EEENSB_IJSD_NSC_ILi7EEEEEEEEENSB_IJNSB_IJSI_NSC_ILi512EEEEEENSB_IJSD_SW_EEENSB_IJSW_NSC_ILi8192EEEEEEEEEEEEEvEENS13_INSA_13SM90_TMA_LOADES1O_vEEEENS_8epilogue10collective6detail29Sm90TmaWarpSpecializedAdapterINS1U_15DefaultEpilogueISL_NSB_IJNSB_IJlllEEESD_SW_EEES1Z_NS1T_6thread17LinearCombinationISL_Li1EffLNS20_9ScaleType4KindE0ELNS_15FloatRoundStyleE2ESL_EENS_4gemm15EpilogueDefaultEEEEEvvEEEEvNT_6ParamsE)
        /*023c*/ 	.short	0x0210
        /*023e*/ 	.short	0x03f0


	//----- nvinfo : EIATTR_SW_WAR
	.align		4
.L_34:
        /*0240*/ 	.byte	0x04, 0x36
        /*0242*/ 	.short	(.L_36 - .L_35)
.L_35:
        /*0244*/ 	.word	0x00000008
.L_36:


//--------------------- .nv.callgraph             --------------------------
	.section	.nv.callgraph,"",@"SHT_CUDA_CALLGRAPH"
	.align	4
	.sectionentsize	8
	.align		4
        /*0000*/ 	.word	0x00000000
	.align		4
        /*0004*/ 	.word	0xffffffff
	.align		4
        /*0008*/ 	.word	0x00000000
	.align		4
        /*000c*/ 	.word	0xfffffffe
	.align		4
        /*0010*/ 	.word	0x00000000
	.align		4
        /*0014*/ 	.word	0xfffffffd
	.align		4
        /*0018*/ 	.word	0x00000000
	.align		4
        /*001c*/ 	.word	0xfffffffc


//--------------------- .nv.constant4             --------------------------
	.section	.nv.constant4,"a",@progbits
	.align	8
	.align		8
.nv.constant4:
        /*0000*/ 	.dword	_ZN39_INTERNAL_be212894_4_k_cu_145746d7_36754cuda3std3__45__cpo5beginE
	.align		8
        /*0008*/ 	.dword	_ZN39_INTERNAL_be212894_4_k_cu_145746d7_36754cuda3std3__45__cpo3endE
	.align		8
        /*0010*/ 	.dword	_ZN39_INTERNAL_be212894_4_k_cu_145746d7_36754cuda3std3__45__cpo6cbeginE
	.align		8
        /*0018*/ 	.dword	_ZN39_INTERNAL_be212894_4_k_cu_145746d7_36754cuda3std3__45__cpo4cendE
	.align		8
        /*0020*/ 	.dword	_ZN39_INTERNAL_be212894_4_k_cu_145746d7_36754cuda3std3__441_GLOBAL__N__be212894_4_k_cu_145746d7_36756ignoreE
	.align		8
        /*0028*/ 	.dword	_ZN39_INTERNAL_be212894_4_k_cu_145746d7_36754cuda3std3__419piecewise_constructE
	.align		8
        /*0030*/ 	.dword	_ZN39_INTERNAL_be212894_4_k_cu_145746d7_36754cuda3std3__48in_placeE
	.align		8
        /*0038*/ 	.dword	_ZN39_INTERNAL_be212894_4_k_cu_145746d7_36754cuda3std6ranges3__45__cpo4swapE
	.align		8
        /*0040*/ 	.dword	_ZN39_INTERNAL_be212894_4_k_cu_145746d7_36754cuda3std6ranges3__45__cpo9iter_moveE
	.align		8
        /*0048*/ 	.dword	_ZN39_INTERNAL_be212894_4_k_cu_145746d7_36754cute7productE
	.align		8
        /*0050*/ 	.dword	_ZN39_INTERNAL_be212894_4_k_cu_145746d7_36754cute1_E


//--------------------- .text._ZN7cutlass13device_kernelINS_4conv6kernel13ConvUniversalINS1_16ConvProblemShapeILNS1_8OperatorE0ELi2EEENS1_10collective14CollectiveConvINS1_46MainloopSm90TmaGmmaWarpSpecializedImplicitGemmILS5_0ELi7ELi2EN4cute5tupleIJNSA_1CILi1EEESD_SD_EEENS1_36KernelImplicitTmaWarpSpecializedSm90ELi1EEENSB_IJNSC_ILi128EEESH_NSB_IJNSC_ILi64EEEEEEEEENS_10bfloat16_tESL_NSA_8TiledMMAINSA_8MMA_AtomIJNSA_4SM904GMMA28MMA_64x128x16_F32BF16BF16_SSILNSP_5MajorE0ELSR_0ELNSP_7ScaleInE1ELSS_1EEEEEENSA_6LayoutISE_NSB_IJNSC_ILi0EEESW_SW_EEEEENSB_IJNSA_10UnderscoreESZ_SZ_EEEEENS7_6detail26Sm90ImplicitGemmTileTraitsINSA_20SM90_TMA_LOAD_IM2COLENSA_14ComposedLayoutINSA_7SwizzleILi3ELi4ELi3EEENSA_18smem_ptr_flag_bitsILi16EEENSV_INSB_IJNSB_IJNSC_ILi8EEENSC_ILi16EEEEEENSB_IJSI_SD_EEENSB_IJSD_NSC_ILi7EEEEEEEEENSB_IJNSB_IJSI_NSC_ILi512EEEEEENSB_IJSD_SW_EEENSB_IJSW_NSC_ILi8192EEEEEEEEEEEEEvEENS13_INSA_13SM90_TMA_LOADES1O_vEEEENS_8epilogue10collective6detail29Sm90TmaWarpSpecializedAdapterINS1U_15DefaultEpilogueISL_NSB_IJNSB_IJlllEEESD_SW_EEES1Z_NS1T_6thread17LinearCombinationISL_Li1EffLNS20_9ScaleType4KindE0ELNS_15FloatRoundStyleE2ESL_EENS_4gemm15EpilogueDefaultEEEEEvvEEEEvNT_6ParamsE --------------------------
	.section	.text._ZN7cutlass13device_kernelINS_4conv6kernel13ConvUniversalINS1_16ConvProblemShapeILNS1_8OperatorE0ELi2EEENS1_10collective14CollectiveConvINS1_46MainloopSm90TmaGmmaWarpSpecializedImplicitGemmILS5_0ELi7ELi2EN4cute5tupleIJNSA_1CILi1EEESD_SD_EEENS1_36KernelImplicitTmaWarpSpecializedSm90ELi1EEENSB_IJNSC_ILi128EEESH_NSB_IJNSC_ILi64EEEEEEEEENS_10bfloat16_tESL_NSA_8TiledMMAINSA_8MMA_AtomIJNSA_4SM904GMMA28MMA_64x128x16_F32BF16BF16_SSILNSP_5MajorE0ELSR_0ELNSP_7ScaleInE1ELSS_1EEEEEENSA_6LayoutISE_NSB_IJNSC_ILi0EEESW_SW_EEEEENSB_IJNSA_10UnderscoreESZ_SZ_EEEEENS7_6detail26Sm90ImplicitGemmTileTraitsINSA_20SM90_TMA_LOAD_IM2COLENSA_14ComposedLayoutINSA_7SwizzleILi3ELi4ELi3EEENSA_18smem_ptr_flag_bitsILi16EEENSV_INSB_IJNSB_IJNSC_ILi8EEENSC_ILi16EEEEEENSB_IJSI_SD_EEENSB_IJSD_NSC_ILi7EEEEEEEEENSB_IJNSB_IJSI_NSC_ILi512EEEEEENSB_IJSD_SW_EEENSB_IJSW_NSC_ILi8192EEEEEEEEEEEEEvEENS13_INSA_13SM90_TMA_LOADES1O_vEEEENS_8epilogue10collective6detail29Sm90TmaWarpSpecializedAdapterINS1U_15DefaultEpilogueISL_NSB_IJNSB_IJlllEEESD_SW_EEES1Z_NS1T_6thread17LinearCombinationISL_Li1EffLNS20_9ScaleType4KindE0ELNS_15FloatRoundStyleE2ESL_EENS_4gemm15EpilogueDefaultEEEEEvvEEEEvNT_6ParamsE,"ax",@progbits
	.align	128
.text._ZN7cutlass13device_kernelINS_4conv6kernel13ConvUniversalINS1_16ConvProblemShapeILNS1_8OperatorE0ELi2EEENS1_10collective14CollectiveConvINS1_46MainloopSm90TmaGmmaWarpSpecializedImplicitGemmILS5_0ELi7ELi2EN4cute5tupleIJNSA_1CILi1EEESD_SD_EEENS1_36KernelImplicitTmaWarpSpecializedSm90ELi1EEENSB_IJNSC_ILi128EEESH_NSB_IJNSC_ILi64EEEEEEEEENS_10bfloat16_tESL_NSA_8TiledMMAINSA_8MMA_AtomIJNSA_4SM904GMMA28MMA_64x128x16_F32BF16BF16_SSILNSP_5MajorE0ELSR_0ELNSP_7ScaleInE1ELSS_1EEEEEENSA_6LayoutISE_NSB_IJNSC_ILi0EEESW_SW_EEEEENSB_IJNSA_10UnderscoreESZ_SZ_EEEEENS7_6detail26Sm90ImplicitGemmTileTraitsINSA_20SM90_TMA_LOAD_IM2COLENSA_14ComposedLayoutINSA_7SwizzleILi3ELi4ELi3EEENSA_18smem_ptr_flag_bitsILi16EEENSV_INSB_IJNSB_IJNSC_ILi8EEENSC_ILi16EEEEEENSB_IJSI_SD_EEENSB_IJSD_NSC_ILi7EEEEEEEEENSB_IJNSB_IJSI_NSC_ILi512EEEEEENSB_IJSD_SW_EEENSB_IJSW_NSC_ILi8192EEEEEEEEEEEEEvEENS13_INSA_13SM90_TMA_LOADES1O_vEEEENS_8epilogue10collective6detail29Sm90TmaWarpSpecializedAdapterINS1U_15DefaultEpilogueISL_NSB_IJNSB_IJlllEEESD_SW_EEES1Z_NS1T_6thread17LinearCombinationISL_Li1EffLNS20_9ScaleType4KindE0ELNS_15FloatRoundStyleE2ESL_EENS_4gemm15EpilogueDefaultEEEEEvvEEEEvNT_6ParamsE:
        .type           _ZN7cutlass13device_kernelINS_4conv6kernel13ConvUniversalINS1_16ConvProblemShapeILNS1_8OperatorE0ELi2EEENS1_10collective14CollectiveConvINS1_46MainloopSm90TmaGmmaWarpSpecializedImplicitGemmILS5_0ELi7ELi2EN4cute5tupleIJNSA_1CILi1EEESD_SD_EEENS1_36KernelImplicitTmaWarpSpecializedSm90ELi1EEENSB_IJNSC_ILi128EEESH_NSB_IJNSC_ILi64EEEEEEEEENS_10bfloat16_tESL_NSA_8TiledMMAINSA_8MMA_AtomIJNSA_4SM904GMMA28MMA_64x128x16_F32BF16BF16_SSILNSP_5MajorE0ELSR_0ELNSP_7ScaleInE1ELSS_1EEEEEENSA_6LayoutISE_NSB_IJNSC_ILi0EEESW_SW_EEEEENSB_IJNSA_10UnderscoreESZ_SZ_EEEEENS7_6detail26Sm90ImplicitGemmTileTraitsINSA_20SM90_TMA_LOAD_IM2COLENSA_14ComposedLayoutINSA_7SwizzleILi3ELi4ELi3EEENSA_18smem_ptr_flag_bitsILi16EEENSV_INSB_IJNSB_IJNSC_ILi8EEENSC_ILi16EEEEEENSB_IJSI_SD_EEENSB_IJSD_NSC_ILi7EEEEEEEEENSB_IJNSB_IJSI_NSC_ILi512EEEEEENSB_IJSD_SW_EEENSB_IJSW_NSC_ILi8192EEEEEEEEEEEEEvEENS13_INSA_13SM90_TMA_LOADES1O_vEEEENS_8epilogue10collective6detail29Sm90TmaWarpSpecializedAdapterINS1U_15DefaultEpilogueISL_NSB_IJNSB_IJlllEEESD_SW_EEES1Z_NS1T_6thread17LinearCombinationISL_Li1EffLNS20_9ScaleType4KindE0ELNS_15FloatRoundStyleE2ESL_EENS_4gemm15EpilogueDefaultEEEEEvvEEEEvNT_6ParamsE,@function
        .size           _ZN7cutlass13device_kernelINS_4conv6kernel13ConvUniversalINS1_16ConvProblemShapeILNS1_8OperatorE0ELi2EEENS1_10collective14CollectiveConvINS1_46MainloopSm90TmaGmmaWarpSpecializedImplicitGemmILS5_0ELi7ELi2EN4cute5tupleIJNSA_1CILi1EEESD_SD_EEENS1_36KernelImplicitTmaWarpSpecializedSm90ELi1EEENSB_IJNSC_ILi128EEESH_NSB_IJNSC_ILi64EEEEEEEEENS_10bfloat16_tESL_NSA_8TiledMMAINSA_8MMA_AtomIJNSA_4SM904GMMA28MMA_64x128x16_F32BF16BF16_SSILNSP_5MajorE0ELSR_0ELNSP_7ScaleInE1ELSS_1EEEEEENSA_6LayoutISE_NSB_IJNSC_ILi0EEESW_SW_EEEEENSB_IJNSA_10UnderscoreESZ_SZ_EEEEENS7_6detail26Sm90ImplicitGemmTileTraitsINSA_20SM90_TMA_LOAD_IM2COLENSA_14ComposedLayoutINSA_7SwizzleILi3ELi4ELi3EEENSA_18smem_ptr_flag_bitsILi16EEENSV_INSB_IJNSB_IJNSC_ILi8EEENSC_ILi16EEEEEENSB_IJSI_SD_EEENSB_IJSD_NSC_ILi7EEEEEEEEENSB_IJNSB_IJSI_NSC_ILi512EEEEEENSB_IJSD_SW_EEENSB_IJSW_NSC_ILi8192EEEEEEEEEEEEEvEENS13_INSA_13SM90_TMA_LOADES1O_vEEEENS_8epilogue10collective6detail29Sm90TmaWarpSpecializedAdapterINS1U_15DefaultEpilogueISL_NSB_IJNSB_IJlllEEESD_SW_EEES1Z_NS1T_6thread17LinearCombinationISL_Li1EffLNS20_9ScaleType4KindE0ELNS_15FloatRoundStyleE2ESL_EENS_4gemm15EpilogueDefaultEEEEEvvEEEEvNT_6ParamsE,(.L_x_288 - _ZN7cutlass13device_kernelINS_4conv6kernel13ConvUniversalINS1_16ConvProblemShapeILNS1_8OperatorE0ELi2EEENS1_10collective14CollectiveConvINS1_46MainloopSm90TmaGmmaWarpSpecializedImplicitGemmILS5_0ELi7ELi2EN4cute5tupleIJNSA_1CILi1EEESD_SD_EEENS1_36KernelImplicitTmaWarpSpecializedSm90ELi1EEENSB_IJNSC_ILi128EEESH_NSB_IJNSC_ILi64EEEEEEEEENS_10bfloat16_tESL_NSA_8TiledMMAINSA_8MMA_AtomIJNSA_4SM904GMMA28MMA_64x128x16_F32BF16BF16_SSILNSP_5MajorE0ELSR_0ELNSP_7ScaleInE1ELSS_1EEEEEENSA_6LayoutISE_NSB_IJNSC_ILi0EEESW_SW_EEEEENSB_IJNSA_10UnderscoreESZ_SZ_EEEEENS7_6detail26Sm90ImplicitGemmTileTraitsINSA_20SM90_TMA_LOAD_IM2COLENSA_14ComposedLayoutINSA_7SwizzleILi3ELi4ELi3EEENSA_18smem_ptr_flag_bitsILi16EEENSV_INSB_IJNSB_IJNSC_ILi8EEENSC_ILi16EEEEEENSB_IJSI_SD_EEENSB_IJSD_NSC_ILi7EEEEEEEEENSB_IJNSB_IJSI_NSC_ILi512EEEEEENSB_IJSD_SW_EEENSB_IJSW_NSC_ILi8192EEEEEEEEEEEEEvEENS13_INSA_13SM90_TMA_LOADES1O_vEEEENS_8epilogue10collective6detail29Sm90TmaWarpSpecializedAdapterINS1U_15DefaultEpilogueISL_NSB_IJNSB_IJlllEEESD_SW_EEES1Z_NS1T_6thread17LinearCombinationISL_Li1EffLNS20_9ScaleType4KindE0ELNS_15FloatRoundStyleE2ESL_EENS_4gemm15EpilogueDefaultEEEEEvvEEEEvNT_6ParamsE)
        .other          _ZN7cutlass13device_kernelINS_4conv6kernel13ConvUniversalINS1_16ConvProblemShapeILNS1_8OperatorE0ELi2EEENS1_10collective14CollectiveConvINS1_46MainloopSm90TmaGmmaWarpSpecializedImplicitGemmILS5_0ELi7ELi2EN4cute5tupleIJNSA_1CILi1EEESD_SD_EEENS1_36KernelImplicitTmaWarpSpecializedSm90ELi1EEENSB_IJNSC_ILi128EEESH_NSB_IJNSC_ILi64EEEEEEEEENS_10bfloat16_tESL_NSA_8TiledMMAINSA_8MMA_AtomIJNSA_4SM904GMMA28MMA_64x128x16_F32BF16BF16_SSILNSP_5MajorE0ELSR_0ELNSP_7ScaleInE1ELSS_1EEEEEENSA_6LayoutISE_NSB_IJNSC_ILi0EEESW_SW_EEEEENSB_IJNSA_10UnderscoreESZ_SZ_EEEEENS7_6detail26Sm90ImplicitGemmTileTraitsINSA_20SM90_TMA_LOAD_IM2COLENSA_14ComposedLayoutINSA_7SwizzleILi3ELi4ELi3EEENSA_18smem_ptr_flag_bitsILi16EEENSV_INSB_IJNSB_IJNSC_ILi8EEENSC_ILi16EEEEEENSB_IJSI_SD_EEENSB_IJSD_NSC_ILi7EEEEEEEEENSB_IJNSB_IJSI_NSC_ILi512EEEEEENSB_IJSD_SW_EEENSB_IJSW_NSC_ILi8192EEEEEEEEEEEEEvEENS13_INSA_13SM90_TMA_LOADES1O_vEEEENS_8epilogue10collective6detail29Sm90TmaWarpSpecializedAdapterINS1U_15DefaultEpilogueISL_NSB_IJNSB_IJlllEEESD_SW_EEES1Z_NS1T_6thread17LinearCombinationISL_Li1EffLNS20_9ScaleType4KindE0ELNS_15FloatRoundStyleE2ESL_EENS_4gemm15EpilogueDefaultEEEEEvvEEEEvNT_6ParamsE,@"STO_CUDA_ENTRY STV_DEFAULT"
_ZN7cutlass13device_kernelINS_4conv6kernel13ConvUniversalINS1_16ConvProblemShapeILNS1_8OperatorE0ELi2EEENS1_10collective14CollectiveConvINS1_46MainloopSm90TmaGmmaWarpSpecializedImplicitGemmILS5_0ELi7ELi2EN4cute5tupleIJNSA_1CILi1EEESD_SD_EEENS1_36KernelImplicitTmaWarpSpecializedSm90ELi1EEENSB_IJNSC_ILi128EEESH_NSB_IJNSC_ILi64EEEEEEEEENS_10bfloat16_tESL_NSA_8TiledMMAINSA_8MMA_AtomIJNSA_4SM904GMMA28MMA_64x128x16_F32BF16BF16_SSILNSP_5MajorE0ELSR_0ELNSP_7ScaleInE1ELSS_1EEEEEENSA_6LayoutISE_NSB_IJNSC_ILi0EEESW_SW_EEEEENSB_IJNSA_10UnderscoreESZ_SZ_EEEEENS7_6detail26Sm90ImplicitGemmTileTraitsINSA_20SM90_TMA_LOAD_IM2COLENSA_14ComposedLayoutINSA_7SwizzleILi3ELi4ELi3EEENSA_18smem_ptr_flag_bitsILi16EEENSV_INSB_IJNSB_IJNSC_ILi8EEENSC_ILi16EEEEEENSB_IJSI_SD_EEENSB_IJSD_NSC_ILi7EEEEEEEEENSB_IJNSB_IJSI_NSC_ILi512EEEEEENSB_IJSD_SW_EEENSB_IJSW_NSC_ILi8192EEEEEEEEEEEEEvEENS13_INSA_13SM90_TMA_LOADES1O_vEEEENS_8epilogue10collective6detail29Sm90TmaWarpSpecializedAdapterINS1U_15DefaultEpilogueISL_NSB_IJNSB_IJlllEEESD_SW_EEES1Z_NS1T_6thread17LinearCombinationISL_Li1EffLNS20_9ScaleType4KindE0ELNS_15FloatRoundStyleE2ESL_EENS_4gemm15EpilogueDefaultEEEEEvvEEEEvNT_6ParamsE:
[----:B------:R-:W-:Y:S01]  /*0000*/  LDC R1, c[0x0][0x28] ;  /* 0x00000a00ff017b82 */ /* 0x000fe20000000800 */
[----:B------:R-:W0:Y:S01]  /*0010*/  S2R R6, SR_TID.X ;  /* 0x0000000000067919 */ /* 0x000e220000002100 */
[----:B------:R-:W-:Y:S01]  /*0020*/  ELECT P0, URZ, PT ;  /* 0x00000000003f782f */ /* 0x000fe20003800000 */
[----:B------:R-:W-:Y:S01]  /*0030*/  BSSY B0, `(.L_x_0) ;  /* 0x000000f000007945 */ /* 0x000fe20003800000 */
[--C-:B0-----:R-:W-:Y:S02]  /*0040*/  SHF.R.U32.HI R0, RZ, 0x5, R6.reuse ;  /* 0x00000005ff007819 */ /* 0x101fe40000011606 */
[----:B------:R-:W-:-:S03]  /*0050*/  SHF.R.U32.HI R3, RZ, 0x7, R6 ;  /* 0x00000007ff037819 */ /* 0x000fc60000011606 */
[----:B------:R-:W0:Y:S04]  /*0060*/  SHFL.IDX PT, R2, R0, RZ, 0x1f ;  /* 0x00001fff00027589 */ /* 0x000e2800000e0000 */
[----:B------:R1:W2:Y:S01]  /*0070*/  SHFL.IDX PT, R5, R3, RZ, 0x1f ;  /* 0x00001fff03057589 */ /* 0x0002a200000e0000 */
[----:B0-----:R-:W-:-:S13]  /*0080*/  ISETP.NE.OR P0, PT, R2, RZ, !P0 ;  /* 0x000000ff0200720c */ /* 0x001fda0004705670 */
[----:B-12---:R-:W-:Y:S05]  /*0090*/  @P0 BRA `(.L_x_1) ;  /* 0x0000000000200947 */ /* 0x006fea0003800000 */
[----:B------:R-:W-:Y:S02]  /*00a0*/  ULDC.64 UR4, c[0x0][0x198] ;  /* 0x0000660000047ab9 */ /* 0x000fe40000000a00 */
[----:B------:R-:W-:Y:S02]  /*00b0*/  UIADD3 UR6, UP0, UR4, 0xf0, URZ ;  /* 0x000000f004067890 */ /* 0x000fe4000ff1e03f */
[----:B------:R-:W-:Y:S02]  /*00c0*/  UIADD3 UR4, UP1, UR4, 0x1f0, URZ ;  /* 0x000001f004047890 */ /* 0x000fe4000ff3e03f */
[----:B------:R-:W-:Y:S02]  /*00d0*/  UIADD3.X UR7, URZ, UR5, URZ, UP0, !UPT ;  /* 0x000000053f077290 */ /* 0x000fe400087fe43f */
[----:B------:R-:W-:-:S07]  /*00e0*/  UIADD3.X UR5, URZ, UR5, URZ, UP1, !UPT ;  /* 0x000000053f057290 */ /* 0x000fce0008ffe43f */
[----:B------:R0:W-:Y:S02]  /*00f0*/  UTMACCTL.PF [UR6] ;  /* 0x00000000060079b9 */ /* 0x0001e40008040000 */
[----:B------:R0:W-:Y:S02]  /*0100*/  UTMACCTL.PF [UR4] ;  /* 0x00000000040079b9 */ /* 0x0001e40008040000 */
[----:B0-----:R-:W-:Y:S01]  /*0110*/  NOP ;  /* 0x0000000000007918 */ /* 0x001fe20000000000 */
.L_x_1:
[----:B------:R-:W-:Y:S05]  /*0120*/  BSYNC B0 ;  /* 0x0000000000007941 */ /* 0x000fea0003800000 */
.L_x_0:
[----:B------:R-:W0:Y:S01]  /*0130*/  SHFL.IDX PT, R0, R0, RZ, 0x1f ;  /* 0x00001fff00007589 */ /* 0x000e2200000e0000 */
[----:B------:R-:W-:-:S04]  /*0140*/  SHF.R.S32.HI R3, RZ, 0x1f, R2 ;  /* 0x0000001fff037819 */ /* 0x000fc80000011402 */
[----:B------:R-:W-:Y:S02]  /*0150*/  LEA.HI R3, R3, R2, RZ, 0x2 ;  /* 0x0000000203037211 */ /* 0x000fe400078f10ff */
[----:B0-----:R-:W-:-:S13]  /*0160*/  ISETP.NE.AND P0, PT, R0, RZ, PT ;  /* 0x000000ff0000720c */ /* 0x001fda0003f05270 */
[----:B------:R-:W-:Y:S05]  /*0170*/  @P0 BRA `(.L_x_2) ;  /* 0x0000000000700947 */ /* 0x000fea0003800000 */
[----:B------:R-:W0:Y:S01]  /*0180*/  S2UR UR8, SR_CgaCtaId ;  /* 0x00000000000879c3 */ /* 0x000e220000008800 */
[----:B------:R-:W-:Y:S01]  /*0190*/  UMOV UR4, 0x400 ;  /* 0x0000040000047882 */ /* 0x000fe20000000000 */
[----:B------:R-:W-:Y:S01]  /*01a0*/  UMOV UR5, 0x1 ;  /* 0x0000000100057882 */ /* 0x000fe20000000000 */
[----:B------:R-:W-:Y:S01]  /*01b0*/  UMOV UR6, 0x80 ;  /* 0x0000008000067882 */ /* 0x000fe20000000000 */
[----:B------:R-:W-:Y:S01]  /*01c0*/  ELECT P0, URZ, PT ;  /* 0x00000000003f782f */ /* 0x000fe20003800000 */
[----:B------:R-:W-:-:S04]  /*01d0*/  UIADD3 UR6, -UR6, 0x100000, URZ ;  /* 0x0010000006067890 */ /* 0x000fc8000fffe13f */
[----:B------:R-:W-:Y:S02]  /*01e0*/  USHF.L.U32 UR7, UR6, 0xb, URZ ;  /* 0x0000000b06077899 */ /* 0x000fe4000800063f */
[----:B------:R-:W-:Y:S02]  /*01f0*/  USHF.L.U32 UR6, UR6, 0x1, URZ ;  /* 0x0000000106067899 */ /* 0x000fe4000800063f */
[----:B0-----:R-:W-:Y:S02]  /*0200*/  ULEA UR8, UR8, UR4, 0x18 ;  /* 0x0000000408087291 */ /* 0x001fe4000f8ec03f */
[----:B------:R-:W-:-:S04]  /*0210*/  UIADD3 UR4, -UR5, 0x100000, URZ ;  /* 0x0010000005047890 */ /* 0x000fc8000fffe13f */
[----:B------:R-:W-:Y:S02]  /*0220*/  USHF.L.U32 UR5, UR4, 0xb, URZ ;  /* 0x0000000b04057899 */ /* 0x000fe4000800063f */
[----:B------:R-:W-:Y:S01]  /*0230*/  USHF.L.U32 UR4, UR4, 0x1, URZ ;  /* 0x0000000104047899 */ /* 0x000fe2000800063f */
[----:B------:R-:W0:Y:S11]  /*0240*/  FENCE.VIEW.ASYNC.S ;  /* 0x00000000000073c6 */ /* 0x000e360000000000 */
[----:B0-----:R0:W1:Y:S01]  /*0250*/  SYNCS.EXCH.64 URZ, [UR8+0x38000], UR4 ;  /* 0x03800004083f75b2 */ /* 0x0010620008000100 */
[----:B------:R0:W2:Y:S01]  /*0260*/  SYNCS.EXCH.64 URZ, [UR8+0x38038], UR6 ;  /* 0x03803806083f75b2 */ /* 0x0000a20008000100 */
[----:B------:R0:W3:Y:S01]  /*0270*/  SYNCS.EXCH.64 URZ, [UR8+0x38008], UR4 ;  /* 0x03800804083f75b2 */ /* 0x0000e20008000100 */
[----:B------:R0:W4:Y:S01]  /*0280*/  SYNCS.EXCH.64 URZ, [UR8+0x38040], UR6 ;  /* 0x03804006083f75b2 */ /* 0x0001220008000100 */
[----:B------:R0:W0:Y:S01]  /*0290*/  SYNCS.EXCH.64 URZ, [UR8+0x38010], UR4 ;  /* 0x03801004083f75b2 */ /* 0x0000220008000100 */
        /* <DEDUP_REMOVED lines=9> */
[----:B------:R-:W-:Y:S01]  /*0330*/  NOP ;  /* 0x0000000000007918 */ /* 0x000fe20000000000 */
.L_x_2:
[----:B0-----:R-:W-:Y:S01]  /*0340*/  ULDC.64 UR4, c[0x0][0x598] ;  /* 0x0001660000047ab9 */ /* 0x001fe20000000a00 */
[----:B------:R-:W-:Y:S01]  /*0350*/  LOP3.LUT R3, R3, 0xfffffffc, RZ, 0xc0, !PT ;  /* 0xfffffffc03037812 */ /* 0x000fe200078ec0ff */
[----:B------:R-:W-:Y:S01]  /*0360*/  NOP ;  /* 0x0000000000007918 */ /* 0x000fe20000000000 */
[----:B------:R-:W-:Y:S01]  /*0370*/  ISETP.NE.U32.AND P0, PT, RZ, UR4, PT ;  /* 0x00000004ff007c0c */ /* 0x000fe2000bf05070 */
[----:B------:R-:W-:Y:S01]  /*0380*/  NOP ;  /* 0x0000000000007918 */ /* 0x000fe20000000000 */
[----:B-1234-:R-:W-:Y:S01]  /*0390*/  BAR.SYNC.DEFER_BLOCKING 0x0 ;  /* 0x0000000000007b1d */ /* 0x01efe20000010000 */
[----:B------:R-:W-:Y:S01]  /*03a0*/  IMAD.IADD R4, R2, 0x1, -R3 ;  /* 0x0000000102047824 */ /* 0x000fe200078e0a03 */
[----:B------:R-:W-:Y:S02]  /*03b0*/  ISETP.NE.AND.EX P0, PT, RZ, UR5, PT, P0 ;  /* 0x00000005ff007c0c */ /* 0x000fe4000bf05300 */
[C---:B------:R-:W-:Y:S02]  /*03c0*/  ISETP.NE.AND P2, PT, R5.reuse, 0x1, PT ;  /* 0x000000010500780c */ /* 0x040fe40003f45270 */
[----:B------:R-:W-:Y:S01]  /*03d0*/  LOP3.LUT P1, RZ, R5, R4, RZ, 0xfc, !PT ;  /* 0x0000000405ff7212 */ /* 0x000fe2000782fcff */
[----:B------:R-:W-:-:S03]  /*03e0*/  ULDC.64 UR12, c[0x0][0x208] ;  /* 0x00008200000c7ab9 */ /* 0x000fc60000000a00 */
[----:B------:R-:W-:-:S04]  /*03f0*/  SEL R0, RZ, 0x1, P1 ;  /* 0x00000001ff007807 */ /* 0x000fc80000800000 */
[----:B------:R-:W-:Y:S01]  /*0400*/  SEL R0, R0, 0x2, P2 ;  /* 0x0000000200007807 */ /* 0x000fe20001000000 */
[----:B------:R-:W-:Y:S06]  /*0410*/  @!P0 BRA `(.L_x_3) ;  /* 0x00000000001c8947 */ /* 0x000fec0003800000 */
[----:B------:R-:W0:Y:S02]  /*0420*/  LDC.64 R2, c[0x0][0x598] ;  /* 0x00016600ff027b82 */ /* 0x000e240000000a00 */
[----:B0-----:R-:W2:Y:S02]  /*0430*/  LDG.E.64 R2, desc[UR12][R2.64] ;  /* 0x0000000c02027981 */ /* 0x001ea4000c1e1b00 */
[----:B--2---:R-:W-:-:S04]  /*0440*/  ISETP.NE.U32.AND P0, PT, R2, RZ, PT ;  /* 0x000000ff0200720c */ /* 0x004fc80003f05070 */
[----:B------:R-:W-:-:S13]  /*0450*/  ISETP.NE.AND.EX P0, PT, R3, RZ, PT, P0 ;  /* 0x000000ff0300720c */ /* 0x000fda0003f05300 */
[----:B------:R-:W-:Y:S05]  /*0460*/  @!P0 BRA `(.L_x_3) ;  /* 0x0000000000088947 */ /* 0x000fea0003800000 */
[----:B------:R2:W5:Y:S01]  /*0470*/  LD.E R8, desc[UR12][R2.64] ;  /* 0x0000000c02087980 */ /* 0x000562000c101900 */
[----:B------:R-:W-:Y:S05]  /*0480*/  BRA `(.L_x_4) ;  /* 0x0000000000207947 */ /* 0x000fea0003800000 */
.L_x_3:
[----:B------:R-:W-:Y:S02]  /*0490*/  ULDC.64 UR4, c[0x0][0x588] ;  /* 0x0001620000047ab9 */ /* 0x000fe40000000a00 */
[----:B------:R-:W-:-:S04]  /*04a0*/  ISETP.NE.U32.AND P0, PT, RZ, UR4, PT ;  /* 0x00000004ff007c0c */ /* 0x000fc8000bf05070 */
[----:B------:R-:W-:-:S13]  /*04b0*/  ISETP.NE.AND.EX P0, PT, RZ, UR5, PT, P0 ;  /* 0x00000005ff007c0c */ /* 0x000fda000bf05300 */
[----:B------:R-:W-:Y:S05]  /*04c0*/  @!P0 BRA `(.L_x_5) ;  /* 0x00000000000c8947 */ /* 0x000fea0003800000 */
[----:B------:R-:W0:Y:S02]  /*04d0*/  LDC.64 R8, c[0x0][0x588] ;  /* 0x00016200ff087b82 */ /* 0x000e240000000a00 */
[----:B0-----:R1:W5:Y:S01]  /*04e0*/  LDG.E R8, desc[UR12][R8.64] ;  /* 0x0000000c08087981 */ /* 0x001362000c1e1900 */
[----:B------:R-:W-:Y:S05]  /*04f0*/  BRA `(.L_x_4) ;  /* 0x0000000000047947 */ /* 0x000fea0003800000 */
.L_x_5:
[----:B------:R-:W0:Y:S02]  /*0500*/  LDC R8, c[0x0][0x580] ;  /* 0x00016000ff087b82 */ /* 0x000e240000000800 */
.L_x_4:
[----:B------:R-:W-:Y:S02]  /*0510*/  ULDC.64 UR4, c[0x0][0x5a0] ;  /* 0x0001680000047ab9 */ /* 0x000fe40000000a00 */
[----:B------:R-:W-:-:S04]  /*0520*/  ISETP.NE.U32.AND P0, PT, RZ, UR4, PT ;  /* 0x00000004ff007c0c */ /* 0x000fc8000bf05070 */
[----:B------:R-:W-:-:S13]  /*0530*/  ISETP.NE.AND.EX P0, PT, RZ, UR5, PT, P0 ;  /* 0x00000005ff007c0c */ /* 0x000fda000bf05300 */
[----:B------:R-:W-:Y:S05]  /*0540*/  @!P0 BRA `(.L_x_6) ;  /* 0x00000000001c8947 */ /* 0x000fea0003800000 */
[----:B--2---:R-:W2:Y:S02]  /*0550*/  LDC.64 R2, c[0x0][0x5a0] ;  /* 0x00016800ff027b82 */ /* 0x004ea40000000a00 */
[----:B--2---:R-:W2:Y:S02]  /*0560*/  LDG.E.64 R2, desc[UR12][R2.64] ;  /* 0x0000000c02027981 */ /* 0x004ea4000c1e1b00 */
[----:B--2---:R-:W-:-:S04]  /*0570*/  ISETP.NE.U32.AND P0, PT, R2, RZ, PT ;  /* 0x000000ff0200720c */ /* 0x004fc80003f05070 */
[----:B------:R-:W-:-:S13]  /*0580*/  ISETP.NE.AND.EX P0, PT, R3, RZ, PT, P0 ;  /* 0x000000ff0300720c */ /* 0x000fda0003f05300 */
[----:B------:R-:W-:Y:S05]  /*0590*/  @!P0 BRA `(.L_x_6) ;  /* 0x0000000000088947 */ /* 0x000fea0003800000 */
[----:B-1----:R4:W5:Y:S01]  /*05a0*/  LD.E R9, desc[UR12][R2.64] ;  /* 0x0000000c02097980 */ /* 0x002962000c101900 */
[----:B------:R-:W-:Y:S05]  /*05b0*/  BRA `(.L_x_7) ;  /* 0x0000000000207947 */ /* 0x000fea0003800000 */
.L_x_6:
[----:B------:R-:W-:Y:S02]  /*05c0*/  ULDC.64 UR4, c[0x0][0x590] ;  /* 0x0001640000047ab9 */ /* 0x000fe40000000a00 */
[----:B------:R-:W-:-:S04]  /*05d0*/  ISETP.NE.U32.AND P0, PT, RZ, UR4, PT ;  /* 0x00000004ff007c0c */ /* 0x000fc8000bf05070 */
[----:B------:R-:W-:-:S13]  /*05e0*/  ISETP.NE.AND.EX P0, PT, RZ, UR5, PT, P0 ;  /* 0x00000005ff007c0c */ /* 0x000fda000bf05300 */
[----:B------:R-:W-:Y:S05]  /*05f0*/  @!P0 BRA `(.L_x_8) ;  /* 0x00000000000c8947 */ /* 0x000fea0003800000 */
[----:B--2---:R-:W1:Y:S02]  /*0600*/  LDC.64 R2, c[0x0][0x590] ;  /* 0x00016400ff027b82 */ /* 0x004e640000000a00 */
[----:B-1----:R3:W5:Y:S01]  /*0610*/  LDG.E R9, desc[UR12][R2.64] ;  /* 0x0000000c02097981 */ /* 0x002762000c1e1900 */
[----:B------:R-:W-:Y:S05]  /*0620*/  BRA `(.L_x_7) ;  /* 0x0000000000047947 */ /* 0x000fea0003800000 */
.L_x_8:
[----:B-1----:R-:W1:Y:S02]  /*0630*/  LDC R9, c[0x0][0x584] ;  /* 0x00016100ff097b82 */ /* 0x002e640000000800 */
.L_x_7:
[----:B--234-:R-:W2:Y:S01]  /*0640*/  LDC R2, c[0x0][0x3c4] ;  /* 0x0000f100ff027b82 */ /* 0x01cea20000000800 */
[----:B------:R-:W-:-:S07]  /*0650*/  ISETP.NE.AND P0, PT, R5, RZ, PT ;  /* 0x000000ff0500720c */ /* 0x000fce0003f05270 */
[----:B------:R-:W3:Y:S01]  /*0660*/  LDC.64 R10, c[0x0][0x3c8] ;  /* 0x0000f200ff0a7b82 */ /* 0x000ee20000000a00 */
[----:B--2---:R-:W-:-:S05]  /*0670*/  VIADD R2, R2, 0x3f ;  /* 0x0000003f02027836 */ /* 0x004fca0000000000 */
[----:B------:R-:W-:-:S04]  /*0680*/  SHF.R.S32.HI R3, RZ, 0x1f, R2 ;  /* 0x0000001fff037819 */ /* 0x000fc80000011402 */
[----:B------:R-:W-:-:S04]  /*0690*/  LEA.HI R3, R3, R2, RZ, 0x6 ;  /* 0x0000000203037211 */ /* 0x000fc800078f30ff */
[----:B------:R-:W-:-:S05]  /*06a0*/  SHF.R.S32.HI R3, RZ, 0x6, R3 ;  /* 0x00000006ff037819 */ /* 0x000fca0000011403 */
[----:B---3--:R-:W-:-:S04]  /*06b0*/  IMAD R2, R3, R10, RZ ;  /* 0x0000000a03027224 */ /* 0x008fc800078e02ff */
[----:B------:R-:W-:Y:S01]  /*06c0*/  IMAD R2, R2, R11, RZ ;  /* 0x0000000b02027224 */ /* 0x000fe200078e02ff */
[----:B------:R-:W-:Y:S06]  /*06d0*/  @!P0 BRA `(.L_x_9) ;  /* 0x0000008800648947 */ /* 0x000fec0003800000 */
[----:B------:R-:W-:-:S13]  /*06e0*/  ISETP.NE.AND P0, PT, R5, 0x1, PT ;  /* 0x000000010500780c */ /* 0x000fda0003f05270 */
[----:B------:R-:W-:Y:S05]  /*06f0*/  @P0 EXIT ;  /* 0x000000000000094d */ /* 0x000fea0003800000 */
[----:B------:R-:W-:Y:S01]  /*0700*/  ISETP.GE.AND P0, PT, R2, 0x1, PT ;  /* 0x000000010200780c */ /* 0x000fe20003f06270 */
[----:B------:R-:W-:Y:S01]  /*0710*/  UMOV UR4, URZ ;  /* 0x0000003f00047c82 */ /* 0x000fe20008000000 */
[----:B------:R-:W-:Y:S02]  /*0720*/  CS2R R86, SRZ ;  /* 0x0000000000567805 */ /* 0x000fe4000001ff00 */
[----:B------:R-:W-:Y:S02]  /*0730*/  CS2R R88, SRZ ;  /* 0x0000000000587805 */ /* 0x000fe4000001ff00 */
[----:B------:R-:W-:Y:S02]  /*0740*/  CS2R R90, SRZ ;  /* 0x00000000005a7805 */ /* 0x000fe4000001ff00 */
[----:B------:R-:W-:Y:S02]  /*0750*/  CS2R R92, SRZ ;  /* 0x00000000005c7805 */ /* 0x000fe4000001ff00 */
[----:B------:R-:W-:-:S02]  /*0760*/  CS2R R94, SRZ ;  /* 0x00000000005e7805 */ /* 0x000fc4000001ff00 */
[----:B------:R-:W-:Y:S02]  /*0770*/  CS2R R96, SRZ ;  /* 0x0000000000607805 */ /* 0x000fe4000001ff00 */
        /* <DEDUP_REMOVED lines=57> */
[----:B------:R-:W-:Y:S01]  /*0b10*/  CS2R R84, SRZ ;  /* 0x0000000000547805 */ /* 0x000fe2000001ff00 */
[----:B------:R-:W-:Y:S06]  /*0b20*/  @!P0 BRA `(.L_x_10) ;  /* 0x0000000000d88947 */ /* 0x000fec0003800000 */
[----:B------:R-:W-:-:S04]  /*0b30*/  LOP3.LUT R3, R0, 0x1, RZ, 0xfc, !PT ;  /* 0x0000000100037812 */ /* 0x000fc800078efcff */
[----:B------:R-:W-:-:S13]  /*0b40*/  ISETP.NE.AND P1, PT, R3, 0x3, PT ;  /* 0x000000030300780c */ /* 0x000fda0003f25270 */
[----:B------:R-:W-:Y:S05]  /*0b50*/  @!P1 BRA `(.L_x_11) ;  /* 0x0000000000049947 */ /* 0x000fea0003800000 */
[----:B------:R-:W-:Y:S01]  /*0b60*/  BPT.TRAP 0x1 ;  /* 0x000000040000795c */ /* 0x000fe20000300000 */
.L_x_11:
[----:B------:R-:W2:Y:S01]  /*0b70*/  S2UR UR5, SR_CgaCtaId ;  /* 0x00000000000579c3 */ /* 0x000ea20000008800 */
[----:B------:R-:W-:Y:S01]  /*0b80*/  SHF.L.U32 R3, RZ, 0x1f, RZ ;  /* 0x0000001fff037819 */ /* 0x000fe200000006ff */
[----:B------:R-:W-:Y:S02]  /*0b90*/  UMOV UR4, 0x400 ;  /* 0x0000040000047882 */ /* 0x000fe40000000000 */
[----:B--2---:R-:W-:-:S12]  /*0ba0*/  ULEA UR4, UR5, UR4, 0x18 ;  /* 0x0000000405047291 */ /* 0x004fd8000f8ec03f */
.L_x_12:
[----:B--2---:R-:W-:-:S04]  /*0bb0*/  IMAD.U32 R4, RZ, RZ, UR4 ;  /* 0x00000004ff047e24 */ /* 0x004fc8000f8e00ff */
[----:B------:R2:W3:Y:S03]  /*0bc0*/  SYNCS.PHASECHK.TRANS64.TRYWAIT P1, [R4+URZ+0x38000], R3 ;  /* 0x03800003040075a7 */ /* 0x0004e6000802017f */
[----:B---3--:R-:W-:Y:S05]  /*0bd0*/  @!P1 NANOSLEEP.SYNCS 0x989680 ;  /* 0x009896800000995d */ /* 0x008fea0003900000 */
[----:B------:R-:W3:Y:S02]  /*0be0*/  @!P1 SYNCS.PHASECHK.TRANS64 P1, [R4+URZ+0x38000], R3 ;  /* 0x03800003040095a7 */ /* 0x000ee4000802007f */
[----:B---3--:R-:W-:Y:S05]  /*0bf0*/  @!P1 BRA `(.L_x_12) ;  /* 0xfffffffc00ec9947 */ /* 0x008fea000383ffff */
[----:B------:R-:W-:Y:S01]  /*0c00*/  UIADD3 UR5, UR4, 0x1c000, URZ ;  /* 0x0001c00004057890 */ /* 0x000fe2000fffe03f */
[----:B------:R-:W-:Y:S01]  /*0c10*/  WARPGROUP.ARRIVE ;  /* 0x00000000000079c5 */ /* 0x000fe20000000000 */
[----:B------:R-:W-:Y:S02]  /*0c20*/  USHF.R.U32.HI UR4, URZ, 0x4, UR4 ;  /* 0x000000043f047899 */ /* 0x000fe40008011604 */
[----:B------:R-:W-:Y:S02]  /*0c30*/  USHF.R.U32.HI UR5, URZ, 0x4, UR5 ;  /* 0x000000043f057899 */ /* 0x000fe40008011605 */
[----:B------:R-:W-:Y:S02]  /*0c40*/  ULOP3.LUT UR4, UR4, 0x3fff, URZ, 0xc0, !UPT ;  /* 0x00003fff04047892 */ /* 0x000fe4000f8ec03f */
[----:B------:R-:W-:Y:S02]  /*0c50*/  ULOP3.LUT UR5, UR5, 0x3fff, URZ, 0xc0, !UPT ;  /* 0x00003fff05057892 */ /* 0x000fe4000f8ec03f */
[----:B------:R-:W-:-:S02]  /*0c60*/  ULOP3.LUT UR8, UR4, 0x10000, URZ, 0xfc, !UPT ;  /* 0x0001000004087892 */ /* 0x000fc4000f8efc3f */
[----:B------:R-:W-:Y:S01]  /*0c70*/  ULOP3.LUT UR9, UR5, 0x10000, URZ, 0xfc, !UPT ;  /* 0x0001000005097892 */ /* 0x000fe2000f8efc3f */
[----:B------:R-:W-:Y:S02]  /*0c80*/  UMOV UR7, 0x40000040 ;  /* 0x4000004000077882 */ /* 0x000fe40000000000 */
[----:B------:R-:W-:Y:S02]  /*0c90*/  UMOV UR5, 0x40000040 ;  /* 0x4000004000057882 */ /* 0x000fe40000000000 */
[----:B------:R-:W-:Y:S02]  /*0ca0*/  UMOV UR4, UR8 ;  /* 0x0000000800047c82 */ /* 0x000fe40008000000 */
[----:B------:R-:W-:Y:S02]  /*0cb0*/  UMOV UR6, UR9 ;  /* 0x0000000900067c82 */ /* 0x000fe40008000000 */
[----:B------:R-:W-:Y:S01]  /*0cc0*/  HGMMA.64x128x16.F32.BF16 R88, gdesc[UR4], RZ, !UPT ;  /* 0x01e00000045879f0 */ /* 0x000fe2000c7018ff */
[----:B------:R-:W-:Y:S01]  /*0cd0*/  UIADD3 UR4, UR8, 0x200, URZ ;  /* 0x0000020008047890 */ /* 0x000fe2000fffe03f */
[----:B------:R-:W-:-:S10]  /*0ce0*/  UMOV UR5, 0x40000040 ;  /* 0x4000004000057882 */ /* 0x000fd40000000000 */
[----:B------:R-:W-:Y:S01]  /*0cf0*/  HGMMA.64x128x16.F32.BF16 R24, gdesc[UR4], RZ, !UPT ;  /* 0x01e00000041879f0 */ /* 0x000fe2000c7018ff */
[----:B------:R-:W-:Y:S02]  /*0d00*/  UIADD3 UR4, UR8, 0x2, URZ ;  /* 0x0000000208047890 */ /* 0x000fe4000fffe03f */
[----:B------:R-:W-:Y:S01]  /*0d10*/  UIADD3 UR6, UR9, 0x2, URZ ;  /* 0x0000000209067890 */ /* 0x000fe2000fffe03f */
[----:B------:R-:W-:Y:S01]  /*0d20*/  UMOV UR5, 0x40000040 ;  /* 0x4000004000057882 */ /* 0x000fe20000000000 */
[----:B------:R-:W-:-:S07]  /*0d30*/  UMOV UR7, 0x40000040 ;  /* 0x4000004000077882 */ /* 0x000fce0000000000 */
[----:B------:R-:W-:Y:S01]  /*0d40*/  HGMMA.64x128x16.F32.BF16 R88, gdesc[UR4], R88 ;  /* 0x01e00000045879f0 */ /* 0x000fe20008701858 */
[----:B------:R-:W-:Y:S01]  /*0d50*/  UIADD3 UR4, UR8, 0x202, URZ ;  /* 0x0000020208047890 */ /* 0x000fe2000fffe03f */
[----:B------:R-:W-:-:S10]  /*0d60*/  UMOV UR5, 0x40000040 ;  /* 0x4000004000057882 */ /* 0x000fd40000000000 */
[----:B------:R-:W-:Y:S01]  /*0d70*/  HGMMA.64x128x16.F32.BF16 R24, gdesc[UR4], R24 ;  /* 0x01e00000041879f0 */ /* 0x000fe20008701818 */
        /* <DEDUP_REMOVED lines=15> */
[----:B------:R-:W-:Y:S01]  /*0e70*/  HGMMA.64x128x16.F32.BF16 R24, gdesc[UR4], R24, gsb0 ;  /* 0x01e00000041879f0 */ /* 0x000fe20008001818 */
[----:B------:R-:W-:-:S05]  /*0e80*/  UMOV UR4, 0x1 ;  /* 0x0000000100047882 */ /* 0x000fca0000000000 */
.L_x_10:
[----:B--2---:R-:W-:-:S05]  /*0e90*/  VIMNMX R3, R2, 0x1, PT ;  /* 0x0000000102037848 */ /* 0x004fca0003fe0100 */
[----:B------:R-:W-:-:S05]  /*0ea0*/  IMAD.IADD R5, R2, 0x1, -R3 ;  /* 0x0000000102057824 */ /* 0x000fca00078e0a03 */
[----:B------:R-:W-:-:S13]  /*0eb0*/  ISETP.GE.AND P1, PT, R5, 0x1, PT ;  /* 0x000000010500780c */ /* 0x000fda0003f26270 */
[----:B------:R-:W-:Y:S05]  /*0ec0*/  @!P1 BRA `(.L_x_13) ;  /* 0x0000000400489947 */ /* 0x000fea0003800000 */
[----:B------:R-:W2:Y:S01]  /*0ed0*/  S2UR UR5, SR_CgaCtaId ;  /* 0x00000000000579c3 */ /* 0x000ea20000008800 */
[----:B------:R-:W-:Y:S01]  /*0ee0*/  UMOV UR6, 0x400 ;  /* 0x0000040000067882 */ /* 0x000fe20000000000 */
[----:B------:R-:W-:Y:S01]  /*0ef0*/  LOP3.LUT R7, R0, 0x1, RZ, 0xfc, !PT ;  /* 0x0000000100077812 */ /* 0x000fe200078efcff */
[----:B------:R-:W-:Y:S01]  /*0f00*/  IMAD.MOV.U32 R6, RZ, RZ, RZ ;  /* 0x000000ffff067224 */ /* 0x000fe200078e00ff */
[----:B------:R-:W-:Y:S01]  /*0f10*/  UISETP.NE.U32.AND UP0, UPT, UR4, URZ, UPT ;  /* 0x0000003f0400728c */ /* 0x000fe2000bf05070 */
[----:B------:R-:W-:Y:S01]  /*0f20*/  IMAD.MOV.U32 R2, RZ, RZ, R5 ;  /* 0x000000ffff027224 */ /* 0x000fe200078e0005 */
[----:B--2---:R-:W-:-:S04]  /*0f30*/  ULEA UR6, UR5, UR6, 0x18 ;  /* 0x0000000605067291 */ /* 0x004fc8000f8ec03f */
[----:B------:R-:W-:Y:S02]  /*0f40*/  UIADD3 UR7, UR6, 0x1c000, URZ ;  /* 0x0001c00006077890 */ /* 0x000fe4000fffe03f */
[----:B------:R-:W-:Y:S02]  /*0f50*/  USHF.R.U32.HI UR5, URZ, 0x4, UR6 ;  /* 0x000000043f057899 */ /* 0x000fe40008011606 */
[----:B------:R-:W-:Y:S02]  /*0f60*/  USHF.R.U32.HI UR7, URZ, 0x4, UR7 ;  /* 0x000000043f077899 */ /* 0x000fe40008011607 */
[----:B------:R-:W-:Y:S02]  /*0f70*/  ULOP3.LUT UR5, UR5, 0x3fff, URZ, 0xc0, !UPT ;  /* 0x00003fff05057892 */ /* 0x000fe4000f8ec03f */
[----:B------:R-:W-:Y:S02]  /*0f80*/  ULOP3.LUT UR8, UR7, 0x3fff, URZ, 0xc0, !UPT ;  /* 0x00003fff07087892 */ /* 0x000fe4000f8ec03f */
[----:B------:R-:W-:-:S02]  /*0f90*/  ULOP3.LUT UR7, UR5, 0x10000, URZ, 0xfc, !UPT ;  /* 0x0001000005077892 */ /* 0x000fc4000f8efc3f */
[----:B------:R-:W-:Y:S01]  /*0fa0*/  ULOP3.LUT UR16, UR8, 0x10000, URZ, 0xfc, !UPT ;  /* 0x0001000008107892 */ /* 0x000fe2000f8efc3f */
[----:B------:R-:W-:-:S11]  /*0fb0*/  UMOV UR5, URZ ;  /* 0x0000003f00057c82 */ /* 0x000fd60008000000 */
.L_x_18:
[----:B------:R-:W-:-:S13]  /*0fc0*/  ISETP.NE.AND P2, PT, R7, 0x3, PT ;  /* 0x000000030700780c */ /* 0x000fda0003f45270 */
[----:B--2---:R-:W-:Y:S05]  /*0fd0*/  @!P2 BRA `(.L_x_14) ;  /* 0x000000000004a947 */ /* 0x004fea0003800000 */
[----:B------:R-:W-:Y:S01]  /*0fe0*/  BPT.TRAP 0x1 ;  /* 0x000000040000795c */ /* 0x000fe20000300000 */
.L_x_14:
[----:B------:R-:W-:Y:S01]  /*0ff0*/  SHF.L.U32 R3, R6, 0x1f, RZ ;  /* 0x0000001f06037819 */ /* 0x000fe200000006ff */
[----:B------:R-:W-:-:S12]  /*1000*/  ULEA UR8, UR4, UR6, 0x3 ;  /* 0x0000000604087291 */ /* 0x000fd8000f8e183f */
.L_x_15:
[----:B--2---:R-:W-:-:S04]  /*1010*/  IMAD.U32 R4, RZ, RZ, UR8 ;  /* 0x00000008ff047e24 */ /* 0x004fc8000f8e00ff */
[----:B------:R2:W3:Y:S03]  /*1020*/  SYNCS.PHASECHK.TRANS64.TRYWAIT P1, [R4+URZ+0x38000], R3 ;  /* 0x03800003040075a7 */ /* 0x0004e6000802017f */
[----:B---3--:R-:W-:Y:S05]  /*1030*/  @!P1 NANOSLEEP.SYNCS 0x989680 ;  /* 0x009896800000995d */ /* 0x008fea0003900000 */
[----:B------:R-:W3:Y:S02]  /*1040*/  @!P1 SYNCS.PHASECHK.TRANS64 P1, [R4+URZ+0x38000], R3 ;  /* 0x03800003040095a7 */ /* 0x000ee4000802007f */
[----:B---3--:R-:W-:Y:S05]  /*1050*/  @!P1 BRA `(.L_x_15) ;  /* 0xfffffffc00ec9947 */ /* 0x008fea000383ffff */
[----:B------:R-:W-:Y:S01]  /*1060*/  ULEA UR14, UR4, UR7, 0xa ;  /* 0x00000007040e7291 */ /* 0x000fe2000f8e503f */
[----:B------:R-:W-:Y:S01]  /*1070*/  WARPGROUP.ARRIVE ;  /* 0x00000000000079c5 */ /* 0x000fe20000000000 */
[----:B------:R-:W-:Y:S01]  /*1080*/  ULEA UR15, UR4, UR16, 0xa ;  /* 0x00000010040f7291 */ /* 0x000fe2000f8e503f */
[----:B------:R-:W-:Y:S01]  /*1090*/  UMOV UR9, 0x40000040 ;  /* 0x4000004000097882 */ /* 0x000fe20000000000 */
[----:B------:R-:W-:-:S03]  /*10a0*/  UMOV UR11, 0x40000040 ;  /* 0x40000040000b7882 */ /* 0x000fc60000000000 */
[----:B------:R-:W-:Y:S02]  /*10b0*/  UMOV UR8, UR14 ;  /* 0x0000000e00087c82 */ /* 0x000fe40008000000 */
[----:B------:R-:W-:Y:S02]  /*10c0*/  UMOV UR10, UR15 ;  /* 0x0000000f000a7c82 */ /* 0x000fe40008000000 */
[----:B------:R-:W-:Y:S01]  /*10d0*/  HGMMA.64x128x16.F32.BF16 R88, gdesc[UR8], R88, UP0 ;  /* 0x01e00000085879f0 */ /* 0x000fe2000bf01858 */
[----:B------:R-:W-:Y:S01]  /*10e0*/  UIADD3 UR8, UR14, 0x200, URZ ;  /* 0x000002000e087890 */ /* 0x000fe2000fffe03f */
[----:B------:R-:W-:-:S10]  /*10f0*/  UMOV UR9, 0x40000040 ;  /* 0x4000004000097882 */ /* 0x000fd40000000000 */
[----:B------:R-:W-:Y:S01]  /*1100*/  HGMMA.64x128x16.F32.BF16 R24, gdesc[UR8], R24, UP0 ;  /* 0x01e00000081879f0 */ /* 0x000fe2000bf01818 */
        /* <DEDUP_REMOVED lines=23> */
[----:B------:R-:W-:Y:S03]  /*1280*/  HGMMA.64x128x16.F32.BF16 R24, gdesc[UR8], R24, gsb0 ;  /* 0x01e00000081879f0 */ /* 0x000fe60008001818 */
[----:B------:R-:W-:Y:S02]  /*1290*/  WARPGROUP.DEPBAR.LE gsb0, 0x1 ;  /* 0x00008000000079c5 */ /* 0x000fe40000010100 */
[----:B------:R-:W-:Y:S05]  /*12a0*/  @!P2 BRA `(.L_x_16) ;  /* 0x000000000004a947 */ /* 0x000fea0003800000 */
[----:B------:R-:W-:Y:S01]  /*12b0*/  BPT.TRAP 0x1 ;  /* 0x000000040000795c */ /* 0x000fe20000300000 */
.L_x_16:
[----:B------:R-:W-:Y:S01]  /*12c0*/  ULEA UR8, UR5, UR6, 0x3 ;  /* 0x0000000605087291 */ /* 0x000fe2000f8e183f */
[----:B------:R-:W-:-:S03]  /*12d0*/  ISETP.GT.U32.AND P1, PT, R0, 0x1, PT ;  /* 0x000000010000780c */ /* 0x000fc60003f24070 */
[----:B------:R-:W-:-:S04]  /*12e0*/  UIADD3 UR8, UR8, 0x38038, URZ ;  /* 0x0003803808087890 */ /* 0x000fc8000fffe03f */
[----:B------:R-:W-:-:S09]  /*12f0*/  UPRMT UR8, URZ, 0x654, UR8 ;  /* 0x000006543f087896 */ /* 0x000fd20008000008 */
[----:B------:R-:W-:Y:S01]  /*1300*/  SYNCS.ARRIVE.TRANS64.RED.A1T0 RZ, [UR8], RZ ;  /* 0x000000ffffff79a7 */ /* 0x000fe20008100408 */
[----:B------:R-:W-:Y:S05]  /*1310*/  @P1 BRA `(.L_x_17) ;  /* 0x0000000000041947 */ /* 0x000fea0003800000 */
[----:B------:R-:W-:Y:S01]  /*1320*/  BPT.TRAP 0x1 ;  /* 0x000000040000795c */ /* 0x000fe20000300000 */
.L_x_17:
[----:B------:R-:W-:Y:S01]  /*1330*/  UIADD3 UR4, UR4, 0x1, URZ ;  /* 0x0000000104047890 */ /* 0x000fe2000fffe03f */
[C---:B------:R-:W-:Y:S01]  /*1340*/  ISETP.GT.AND P1, PT, R2.reuse, 0x1, PT ;  /* 0x000000010200780c */ /* 0x040fe20003f24270 */
[----:B------:R-:W-:Y:S01]  /*1350*/  UIADD3 UR5, UR5, 0x1, URZ ;  /* 0x0000000105057890 */ /* 0x000fe2000fffe03f */
[----:B------:R-:W-:Y:S01]  /*1360*/  VIADD R2, R2, 0xffffffff ;  /* 0xffffffff02027836 */ /* 0x000fe20000000000 */
[----:B------:R-:W-:Y:S02]  /*1370*/  UISETP.NE.AND UP0, UPT, UR4, 0x7, UPT ;  /* 0x000000070400788c */ /* 0x000fe4000bf05270 */
[----:B------:R-:W-:Y:S02]  /*1380*/  UISETP.NE.AND UP1, UPT, UR5, 0x7, UPT ;  /* 0x000000070500788c */ /* 0x000fe4000bf25270 */
[----:B------:R-:W-:Y:S02]  /*1390*/  USEL UR8, URZ, 0x1, UP0 ;  /* 0x000000013f087887 */ /* 0x000fe40008000000 */
[----:B------:R-:W-:-:S02]  /*13a0*/  USEL UR4, UR4, URZ, UP0 ;  /* 0x0000003f04047287 */ /* 0x000fc40008000000 */
[----:B------:R-:W-:Y:S02]  /*13b0*/  USEL UR5, UR5, URZ, UP1 ;  /* 0x0000003f05057287 */ /* 0x000fe40008800000 */
[----:B------:R-:W-:Y:S01]  /*13c0*/  UPLOP3.LUT UP0, UPT, UPT, UPT, UPT, 0x80, 0x0 ;  /* 0x000000000000789c */ /* 0x000fe20003f0f070 */
[----:B------:R-:W-:Y:S01]  /*13d0*/  LOP3.LUT R6, R6, UR8, RZ, 0x3c, !PT ;  /* 0x0000000806067c12 */ /* 0x000fe2000f8e3cff */
[----:B------:R-:W-:Y:S09]  /*13e0*/  @P1 BRA `(.L_x_18) ;  /* 0xfffffff800f41947 */ /* 0x000ff2000383ffff */
.L_x_13:
[----:B------:R-:W-:Y:S02]  /*13f0*/  WARPGROUP.DEPBAR.LE gsb0, 0x0 ;  /* 0x00008000000079c5 */ /* 0x000fe40000010000 */
[----:B------:R-:W-:Y:S05]  /*1400*/  @!P0 BRA `(.L_x_19) ;  /* 0x00000000004c8947 */ /* 0x000fea0003800000 */
[----:B------:R-:W-:-:S04]  /*1410*/  LOP3.LUT R2, R0, 0x1, RZ, 0xfc, !PT ;  /* 0x0000000100027812 */ /* 0x000fc800078efcff */
[----:B------:R-:W-:-:S13]  /*1420*/  ISETP.NE.AND P0, PT, R2, 0x3, PT ;  /* 0x000000030200780c */ /* 0x000fda0003f05270 */
[----:B------:R-:W-:Y:S05]  /*1430*/  @!P0 BRA `(.L_x_20) ;  /* 0x0000000000048947 */ /* 0x000fea0003800000 */
[----:B------:R-:W-:Y:S01]  /*1440*/  BPT.TRAP 0x1 ;  /* 0x000000040000795c */ /* 0x000fe20000300000 */
.L_x_20:
[----:B--2---:R-:W2:Y:S01]  /*1450*/  S2R R4, SR_CgaCtaId ;  /* 0x0000000000047919 */ /* 0x004ea20000008800 */
[----:B------:R-:W-:Y:S01]  /*1460*/  IMAD.WIDE.U32 R2, R5, 0x24924925, RZ ;  /* 0x2492492505027825 */ /* 0x000fe200078e00ff */
[----:B------:R-:W-:-:S03]  /*1470*/  ISETP.GT.U32.AND P0, PT, R0, 0x1, PT ;  /* 0x000000010000780c */ /* 0x000fc60003f04070 */
[----:B------:R-:W-:-:S05]  /*1480*/  IMAD.IADD R2, R5, 0x1, -R3 ;  /* 0x0000000105027824 */ /* 0x000fca00078e0a03 */
[----:B------:R-:W-:Y:S02]  /*1490*/  LEA.HI R2, R2, R3, RZ, 0x1f ;  /* 0x0000000302027211 */ /* 0x000fe400078ff8ff */
[----:B------:R-:W-:Y:S02]  /*14a0*/  MOV R3, 0x400 ;  /* 0x0000040000037802 */ /* 0x000fe40000000f00 */
[----:B------:R-:W-:-:S05]  /*14b0*/  SHF.R.U32.HI R2, RZ, 0x2, R2 ;  /* 0x00000002ff027819 */ /* 0x000fca0000011602 */
[----:B------:R-:W-:Y:S01]  /*14c0*/  IMAD R2, R2, -0x7, R5 ;  /* 0xfffffff902027824 */ /* 0x000fe200078e0205 */
[----:B--2---:R-:W-:-:S05]  /*14d0*/  LEA R3, R4, R3, 0x18 ;  /* 0x0000000304037211 */ /* 0x004fca00078ec0ff */
[----:B------:R-:W-:-:S04]  /*14e0*/  IMAD R2, R2, 0x8, R3 ;  /* 0x0000000802027824 */ /* 0x000fc800078e0203 */
[----:B------:R-:W-:-:S05]  /*14f0*/  VIADD R2, R2, 0x38038 ;  /* 0x0003803802027836 */ /* 0x000fca0000000000 */
[----:B------:R-:W-:-:S04]  /*1500*/  PRMT R2, RZ, 0x654, R2 ;  /* 0x00000654ff027816 */ /* 0x000fc80000000002 */
[----:B------:R3:W-:Y:S01]  /*1510*/  SYNCS.ARRIVE.TRANS64.RED.A1T0 RZ, [R2+URZ], RZ ;  /* 0x000000ff02ff79a7 */ /* 0x0007e2000810043f */
[----:B------:R-:W-:Y:S05]  /*1520*/  @P0 BRA `(.L_x_19) ;  /* 0x0000000000040947 */ /* 0x000fea0003800000 */
[----:B------:R-:W-:Y:S01]  /*1530*/  BPT.TRAP 0x1 ;  /* 0x000000040000795c */ /* 0x000fe20000300000 */
.L_x_19:
[----:B--2---:R-:W2:Y:S01]  /*1540*/  S2R R3, SR_TID.X ;  /* 0x0000000000037919 */ /* 0x004ea20000002100 */
[----:B------:R-:W-:Y:S01]  /*1550*/  ULDC.64 UR4, c[0x0][0x280] ;  /* 0x0000a00000047ab9 */ /* 0x000fe20000000a00 */
[----:B------:R-:W4:Y:S01]  /*1560*/  S2R R6, SR_CTAID.Y ;  /* 0x0000000000067919 */ /* 0x000f220000002600 */
[----:B------:R-:W0:Y:S01]  /*1570*/  S2R R15, SR_CTAID.X ;  /* 0x00000000000f7919 */ /* 0x000e220000002500 */
[----:B--2---:R-:W-:-:S04]  /*1580*/  SHF.R.S32.HI R0, RZ, 0x1f, R3 ;  /* 0x0000001fff007819 */ /* 0x004fc80000011403 */
[----:B------:R-:W-:Y:S01]  /*1590*/  LEA.HI R0, R0, R3, RZ, 0x7 ;  /* 0x0000000300007211 */ /* 0x000fe200078f38ff */
[----:B----4-:R-:W-:-:S03]  /*15a0*/  IMAD.SHL.U32 R6, R6, 0x80, RZ ;  /* 0x0000008006067824 */ /* 0x010fc600078e00ff */
[----:B------:R-:W-:Y:S01]  /*15b0*/  LOP3.LUT R0, R0, 0xffffff80, RZ, 0xc0, !PT ;  /* 0xffffff8000007812 */ /* 0x000fe200078ec0ff */
[----:B0-----:R-:W-:Y:S01]  /*15c0*/  IMAD.SHL.U32 R4, R15, 0x80, RZ ;  /* 0x000000800f047824 */ /* 0x001fe200078e00ff */
[----:B------:R-:W-:-:S03]  /*15d0*/  ISETP.GE.AND P0, PT, R6, UR5, PT ;  /* 0x0000000506007c0c */ /* 0x000fc6000bf06270 */
[----:B------:R-:W-:Y:S01]  /*15e0*/  IMAD.IADD R0, R3, 0x1, -R0 ;  /* 0x0000000103007824 */ /* 0x000fe200078e0a00 */
[----:B------:R-:W-:-:S04]  /*15f0*/  ISETP.GE.OR P0, PT, R4, UR4, P0 ;  /* 0x0000000404007c0c */ /* 0x000fc80008706670 */
[----:B------:R-:W-:-:S04]  /*1600*/  SHF.R.S32.HI R3, RZ, 0x1f, R0 ;  /* 0x0000001fff037819 */ /* 0x000fc80000011400 */
[----:B---3--:R-:W-:-:S04]  /*1610*/  LEA.HI R2, R3, R0, RZ, 0x2 ;  /* 0x0000000003027211 */ /* 0x008fc800078f10ff */
[--C-:B------:R-:W-:Y:S02]  /*1620*/  SHF.R.S32.HI R10, RZ, 0x2, R2.reuse ;  /* 0x00000002ff0a7819 */ /* 0x100fe40000011402 */
[----:B------:R-:W-:-:S04]  /*1630*/  SHF.R.S32.HI R5, RZ, 0x1f, R2 ;  /* 0x0000001fff057819 */ /* 0x000fc80000011402 */
[----:B------:R-:W-:-:S04]  /*1640*/  LEA.HI R5, R5, R10, RZ, 0x3 ;  /* 0x0000000a05057211 */ /* 0x000fc800078f18ff */
[----:B------:R-:W-:Y:S01]  /*1650*/  LOP3.LUT R11, R5, 0xfffffff8, RZ, 0xc0, !PT ;  /* 0xfffffff8050b7812 */ /* 0x000fe200078ec0ff */
[----:B------:R-:W-:Y:S06]  /*1660*/  @P0 EXIT ;  /* 0x000000000000094d */ /* 0x000fec0003800000 */
[----:B------:R-:W0:Y:S01]  /*1670*/  LDC.64 R16, c[0x0][0x5d0] ;  /* 0x00017400ff107b82 */ /* 0x000e220000000a00 */
[----:B------:R-:W-:Y:S01]  /*1680*/  IMAD.IADD R10, R10, 0x1, -R11 ;  /* 0x000000010a0a7824 */ /* 0x000fe200078e0a0b */
[----:B------:R-:W-:Y:S02]  /*1690*/  LOP3.LUT R5, R2, 0x7ffffffc, RZ, 0xc0, !PT ;  /* 0x7ffffffc02057812 */ /* 0x000fe400078ec0ff */
[----:B------:R-:W-:Y:S02]  /*16a0*/  LEA.HI R3, R3, R0, RZ, 0x5 ;  /* 0x0000000003037211 */ /* 0x000fe400078f28ff */
[----:B------:R-:W-:Y:S01]  /*16b0*/  SHF.R.S32.HI R11, RZ, 0x1f, R10 ;  /* 0x0000001fff0b7819 */ /* 0x000fe2000001140a */
[----:B------:R-:W-:Y:S01]  /*16c0*/  IMAD.IADD R5, R0, 0x1, -R5 ;  /* 0x0000000100057824 */ /* 0x000fe200078e0a05 */
[----:B------:R-:W-:Y:S02]  /*16d0*/  SHF.R.S32.HI R13, RZ, 0x5, R3 ;  /* 0x00000005ff0d7819 */ /* 0x000fe40000011403 */
[----:B-1---5:R-:W-:Y:S01]  /*16e0*/  FSETP.NEU.AND P1, PT, R9, RZ, PT ;  /* 0x000000ff0900720b */ /* 0x022fe20003f2d000 */
[----:B------:R-:W-:-:S02]  /*16f0*/  IMAD.SHL.U32 R7, R5, 0x2, RZ ;  /* 0x0000000205077824 */ /* 0x000fc400078e00ff */
[----:B------:R-:W-:-:S03]  /*1700*/  IMAD.WIDE R2, R15, 0x80, R10 ;  /* 0x000000800f027825 */ /* 0x000fc600078e020a */
[----:B------:R-:W-:Y:S01]  /*1710*/  SHF.R.S32.HI R11, RZ, 0x1f, R7 ;  /* 0x0000001fff0b7819 */ /* 0x000fe20000011407 */
[C---:B------:R-:W-:Y:S01]  /*1720*/  IMAD R5, R13.reuse, -0x10, -R4 ;  /* 0xfffffff00d057824 */ /* 0x040fe200078e0a04 */
[C---:B------:R-:W-:Y:S01]  /*1730*/  IADD3 R4, P0, R6.reuse, R7, RZ ;  /* 0x0000000706047210 */ /* 0x040fe20007f1e0ff */
[----:B------:R-:W-:Y:S01]  /*1740*/  IMAD.WIDE R2, R13, 0x10, R2 ;  /* 0x000000100d027825 */ /* 0x000fe200078e0202 */
[----:B------:R-:W-:Y:S02]  /*1750*/  IADD3 R0, -R7, UR5, -R6 ;  /* 0x0000000507007c10 */ /* 0x000fe4000fffe906 */
[----:B------:R-:W-:Y:S02]  /*1760*/  IADD3 R10, R5, UR4, -R10 ;  /* 0x00000004050a7c10 */ /* 0x000fe4000fffe80a */
[----:B------:R-:W-:Y:S01]  /*1770*/  LEA.HI.X.SX32 R5, R6, R11, 0x1, P0 ;  /* 0x0000000b06057211 */ /* 0x000fe200000f0eff */
[-C--:B0-----:R-:W-:Y:S01]  /*1780*/  IMAD R6, R3, R16.reuse, RZ ;  /* 0x0000001003067224 */ /* 0x081fe200078e02ff */
[----:B------:R-:W-:Y:S01]  /*1790*/  ISETP.GT.AND P2, PT, R10, RZ, PT ;  /* 0x000000ff0a00720c */ /* 0x000fe20003f44270 */
[C---:B------:R-:W-:Y:S01]  /*17a0*/  IMAD.SHL.U32 R21, R16.reuse, 0x8, RZ ;  /* 0x0000000810157824 */ /* 0x040fe200078e00ff */
[----:B------:R-:W-:Y:S01]  /*17b0*/  SHF.L.U64.HI R20, R16, 0x3, R17 ;  /* 0x0000000310147819 */ /* 0x000fe20000010211 */
[----:B------:R-:W-:Y:S01]  /*17c0*/  IMAD.WIDE.U32 R14, R2, R16, R4 ;  /* 0x00000010020e7225 */ /* 0x000fe200078e0004 */
[----:B------:R-:W-:-:S02]  /*17d0*/  SHF.L.U64.HI R11, R16, 0x6, R17 ;  /* 0x00000006100b7819 */ /* 0x000fc40000010211 */
[----:B------:R-:W-:Y:S01]  /*17e0*/  ISETP.GT.AND P0, PT, R0, RZ, P2 ;  /* 0x000000ff0000720c */ /* 0x000fe20001704270 */
[----:B------:R-:W-:Y:S02]  /*17f0*/  IMAD R19, R2, R17, R6 ;  /* 0x0000001102137224 */ /* 0x000fe400078e0206 */
[----:B------:R-:W-:Y:S02]  /*1800*/  IMAD.SHL.U32 R16, R16, 0x40, RZ ;  /* 0x0000004010107824 */ /* 0x000fe400078e00ff */
[----:B------:R-:W-:Y:S01]  /*1810*/  IMAD.IADD R19, R15, 0x1, R19 ;  /* 0x000000010f137824 */ /* 0x000fe200078e0213 */
[----:B------:R-:W-:Y:S07]  /*1820*/  @!P1 BRA `(.L_x_21) ;  /* 0x0000005000dc9947 */ /* 0x000fee0003800000 */
[----:B------:R-:W-:Y:S01]  /*1830*/  ULDC.64 UR6, c[0x0][0x5b0] ;  /* 0x00016c0000067ab9 */ /* 0x000fe20000000a00 */
[----:B------:R-:W-:Y:S01]  /*1840*/  ULDC.64 UR8, c[0x0][0x5a8] ;  /* 0x00016a0000087ab9 */ /* 0x000fe20000000a00 */
[----:B------:R-:W-:Y:S01]  /*1850*/  IMAD R17, R3, UR6, RZ ;  /* 0x0000000603117c24 */ /* 0x000fe2000f8e02ff */
[----:B------:R-:W-:Y:S01]  /*1860*/  ULDC.64 UR4, c[0x0][0x5c8] ;  /* 0x0001720000047ab9 */ /* 0x000fe20000000a00 */
[----:B------:R-:W-:-:S04]  /*1870*/  IMAD.WIDE.U32 R6, R2, UR6, R4 ;  /* 0x0000000602067c25 */ /* 0x000fc8000f8e0004 */
[----:B------:R-:W-:Y:S01]  /*1880*/  IMAD R17, R2, UR7, R17 ;  /* 0x0000000702117c24 */ /* 0x000fe2000f8e0211 */
[----:B------:R-:W-:-:S03]  /*1890*/  LEA R12, P1, R6, UR8, 0x1 ;  /* 0x00000008060c7c11 */ /* 0x000fc6000f8208ff */
[----:B------:R-:W-:-:S05]  /*18a0*/  IMAD.IADD R7, R7, 0x1, R17 ;  /* 0x0000000107077824 */ /* 0x000fca00078e0211 */
[----:B------:R-:W-:-:S05]  /*18b0*/  LEA.HI.X R13, R6, UR9, R7, 0x1, P1 ;  /* 0x00000009060d7c11 */ /* 0x000fca00088f0c07 */
[----:B------:R-:W2:Y:S01]  /*18c0*/  @P0 LDG.E.LTC128B.U16 R15, desc[UR12][R12.64] ;  /* 0x0000000c0c0f0981 */ /* 0x000ea2000c1e1520 */
[----:B------:R-:W-:Y:S01]  /*18d0*/  ISETP.GT.AND P1, PT, R0, 0x1, P2 ;  /* 0x000000010000780c */ /* 0x000fe20001724270 */
[----:B------:R-:W-:Y:S01]  /*18e0*/  BSSY B0, `(.L_x_22) ;  /* 0x000000b000007945 */ /* 0x000fe20003800000 */
[----:B--2---:R-:W-:-:S04]  /*18f0*/  IMAD.U32 R6, R15, 0x10000, RZ ;  /* 0x000100000f067824 */ /* 0x004fc800078e00ff */
[----:B------:R-:W-:Y:S01]  /*1900*/  FMUL R7, R6, R9 ;  /* 0x0000000906077220 */ /* 0x000fe20000400000 */
[----:B------:R-:W-:-:S03]  /*1910*/  LEA R6, P3, R14, UR4, 0x1 ;  /* 0x000000040e067c11 */ /* 0x000fc6000f8608ff */
[----:B------:R-:W-:Y:S01]  /*1920*/  FFMA R7, R88, R8, R7 ;  /* 0x0000000858077223 */ /* 0x000fe20000000007 */
[----:B------:R-:W-:-:S04]  /*1930*/  PRMT R88, R15, 0x7610, R88 ;  /* 0x000076100f587816 */ /* 0x000fc80000000058 */
[----:B------:R-:W-:Y:S02]  /*1940*/  F2FP.BF16.F32.PACK_AB R18, RZ, R7 ;  /* 0x00000007ff12723e */ /* 0x000fe400000010ff */
[----:B------:R-:W-:-:S05]  /*1950*/  LEA.HI.X R7, R14, UR5, R19, 0x1, P3 ;  /* 0x000000050e077c11 */ /* 0x000fca00098f0c13 */
[----:B------:R0:W-:Y:S01]  /*1960*/  @P0 STG.E.U16 desc[UR12][R6.64], R18 ;  /* 0x0000001206000986 */ /* 0x0001e2000c10150c */
[----:B------:R-:W-:Y:S05]  /*1970*/  @!P1 BRA `(.L_x_23) ;  /* 0x0000000000049947 */ /* 0x000fea0003800000 */
[----:B------:R1:W5:Y:S02]  /*1980*/  LDG.E.LTC128B.U16 R88, desc[UR12][R12.64+0x2] ;  /* 0x0000020c0c587981 */ /* 0x000364000c1e1520 */
.L_x_23:
[----:B------:R-:W-:Y:S05]  /*1990*/  BSYNC B0 ;  /* 0x0000000000007941 */ /* 0x000fea0003800000 */
.L_x_22:
[----:B------:R-:W-:Y:S01]  /*19a0*/  USHF.L.U32 UR4, UR6, 0x3, URZ ;  /* 0x0000000306047899 */ /* 0x000fe2000800063f */
[----:B0----5:R-:W-:Y:S01]  /*19b0*/  IMAD.U32 R18, R88, 0x10000, RZ ;  /* 0x0001000058127824 */ /* 0x021fe200078e00ff */
[----:B------:R-:W-:Y:S01]  /*19c0*/  USHF.L.U64.HI UR5, UR6, 0x3, UR7 ;  /* 0x0000000306057899 */ /* 0x000fe20008010207 */
[----:B------:R-:W-:Y:S02]  /*19d0*/  ISETP.GT.AND P0, PT, R10, 0x8, PT ;  /* 0x000000080a00780c */ /* 0x000fe40003f04270 */
[----:B------:R-:W-:Y:S01]  /*19e0*/  FMUL R22, R18, R9 ;  /* 0x0000000912167220 */ /* 0x000fe20000400000 */
[----:B------:R-:W-:Y:S01]  /*19f0*/  IMAD.U32 R14, RZ, RZ, UR4 ;  /* 0x00000004ff0e7e24 */ /* 0x000fe2000f8e00ff */
[----:B------:R-:W-:Y:S01]  /*1a00*/  ISETP.GT.AND P3, PT, R0, RZ, P0 ;  /* 0x000000ff0000720c */ /* 0x000fe20000764270 */
[----:B------:R-:W-:Y:S02]  /*1a10*/  IMAD.U32 R15, RZ, RZ, UR5 ;  /* 0x00000005ff0f7e24 */ /* 0x000fe4000f8e00ff */
[----:B------:R-:W-:Y:S01]  /*1a20*/  FFMA R22, R89, R8, R22 ;  /* 0x0000000859167223 */ /* 0x000fe20000000016 */
[----:B------:R-:W-:-:S04]  /*1a30*/  IMAD.WIDE.U32 R18, R2, UR6, R14 ;  /* 0x0000000602127c25 */ /* 0x000fc8000f8e000e */
[----:B------:R-:W-:Y:S02]  /*1a40*/  F2FP.BF16.F32.PACK_AB R89, RZ, R22 ;  /* 0x00000016ff59723e */ /* 0x000fe400000010ff */
[----:B------:R-:W-:-:S03]  /*1a50*/  IADD3 R23, P4, R4, R18, RZ ;  /* 0x0000001204177210 */ /* 0x000fc60007f9e0ff */
[----:B------:R0:W-:Y:S01]  /*1a60*/  @P1 STG.E.U16 desc[UR12][R6.64+0x2], R89 ;  /* 0x0000025906001986 */ /* 0x0001e2000c10150c */
[----:B------:R-:W-:Y:S02]  /*1a70*/  IADD3.X R22, R5, R17, R19, P4, !PT ;  /* 0x0000001105167210 */ /* 0x000fe400027fe413 */
[----:B------:R-:W-:-:S04]  /*1a80*/  LEA R18, P4, R23, UR8, 0x1 ;  /* 0x0000000817127c11 */ /* 0x000fc8000f8808ff */
[----:B------:R-:W-:-:S05]  /*1a90*/  LEA.HI.X R19, R23, UR9, R22, 0x1, P4 ;  /* 0x0000000917137c11 */ /* 0x000fca000a0f0c16 */
[----:B------:R-:W2:Y:S01]  /*1aa0*/  @P3 LDG.E.LTC128B.U16 R88, desc[UR12][R18.64] ;  /* 0x0000000c12583981 */ /* 0x000ea2000c1e1520 */
[C---:B------:R-:W-:Y:S01]  /*1ab0*/  IMAD.SHL.U32 R17, R21.reuse, 0x2, RZ ;  /* 0x0000000215117824 */ /* 0x040fe200078e00ff */
[----:B------:R-:W-:Y:S01]  /*1ac0*/  SHF.L.U64.HI R21, R21, 0x1, R20 ;  /* 0x0000000115157819 */ /* 0x000fe20000010214 */
[----:B------:R-:W-:Y:S01]  /*1ad0*/  BSSY B0, `(.L_x_24) ;  /* 0x000000b000007945 */ /* 0x000fe20003800000 */
[----:B------:R-:W-:Y:S01]  /*1ae0*/  ISETP.GT.AND P1, PT, R0, 0x1, P0 ;  /* 0x000000010000780c */ /* 0x000fe20000724270 */
[----:B--2---:R-:W-:-:S04]  /*1af0*/  IMAD.U32 R22, R88, 0x10000, RZ ;  /* 0x0001000058167824 */ /* 0x004fc800078e00ff */
[----:B------:R-:W-:Y:S01]  /*1b00*/  FMUL R23, R22, R9 ;  /* 0x0000000916177220 */ /* 0x000fe20000400000 */
[----:B------:R-:W-:-:S03]  /*1b10*/  IADD3 R22, P4, R17, R6, RZ ;  /* 0x0000000611167210 */ /* 0x000fc60007f9e0ff */
[----:B------:R-:W-:-:S05]  /*1b20*/  FFMA R23, R90, R8, R23 ;  /* 0x000000085a177223 */ /* 0x000fca0000000017 */
[----:B------:R-:W-:Y:S01]  /*1b30*/  F2FP.BF16.F32.PACK_AB R20, RZ, R23 ;  /* 0x00000017ff14723e */ /* 0x000fe200000010ff */
[----:B------:R-:W-:-:S05]  /*1b40*/  IMAD.X R23, R21, 0x1, R7, P4 ;  /* 0x0000000115177824 */ /* 0x000fca00020e0607 */
[----:B------:R0:W-:Y:S01]  /*1b50*/  @P3 STG.E.U16 desc[UR12][R22.64], R20 ;  /* 0x0000001416003986 */ /* 0x0001e2000c10150c */
[----:B------:R-:W-:Y:S05]  /*1b60*/  @!P1 BRA `(.L_x_25) ;  /* 0x0000000000049947 */ /* 0x000fea0003800000 */
[----:B------:R2:W5:Y:S02]  /*1b70*/  LDG.E.LTC128B.U16 R88, desc[UR12][R18.64+0x2] ;  /* 0x0000020c12587981 */ /* 0x000564000c1e1520 */
.L_x_25:
[----:B------:R-:W-:Y:S05]  /*1b80*/  BSYNC B0 ;  /* 0x0000000000007941 */ /* 0x000fea0003800000 */
.L_x_24:
[----:B0----5:R-:W-:Y:S01]  /*1b90*/  IMAD.U32 R20, R88, 0x10000, RZ ;  /* 0x0001000058147824 */ /* 0x021fe200078e00ff */
[----:B------:R-:W-:Y:S01]  /*1ba0*/  ISETP.GT.AND P3, PT, R0, 0x8, P2 ;  /* 0x000000080000780c */ /* 0x000fe20001764270 */
[----:B------:R-:W-:Y:S02]  /*1bb0*/  BSSY B0, `(.L_x_26) ;  /* 0x0000007000007945 */ /* 0x000fe40003800000 */
[----:B------:R-:W-:-:S04]  /*1bc0*/  FMUL R20, R20, R9 ;  /* 0x0000000914147220 */ /* 0x000fc80000400000 */
[----:B------:R-:W-:-:S05]  /*1bd0*/  FFMA R20, R91, R8, R20 ;  /* 0x000000085b147223 */ /* 0x000fca0000000014 */
[----:B------:R-:W-:-:S05]  /*1be0*/  F2FP.BF16.F32.PACK_AB R20, RZ, R20 ;  /* 0x00000014ff14723e */ /* 0x000fca00000010ff */
[----:B------:R0:W-:Y:S01]  /*1bf0*/  @P1 STG.E.U16 desc[UR12][R22.64+0x2], R20 ;  /* 0x0000021416001986 */ /* 0x0001e2000c10150c */
[----:B------:R-:W-:Y:S05]  /*1c00*/  @!P3 BRA `(.L_x_27) ;  /* 0x000000000004b947 */ /* 0x000fea0003800000 */
[----:B------:R3:W5:Y:S02]  /*1c10*/  LDG.E.LTC128B.U16 R88, desc[UR12][R12.64+0x10] ;  /* 0x0000100c0c587981 */ /* 0x000764000c1e1520 */
.L_x_27:
[----:B------:R-:W-:Y:S05]  /*1c20*/  BSYNC B0 ;  /* 0x0000000000007941 */ /* 0x000fea0003800000 */
.L_x_26:
        /* <DEDUP_REMOVED lines=9> */
.L_x_29:
[----:B------:R-:W-:Y:S05]  /*1cc0*/  BSYNC B0 ;  /* 0x0000000000007941 */ /* 0x000fea0003800000 */
.L_x_28:
[----:B-----5:R-:W-:Y:S01]  /*1cd0*/  IMAD.U32 R20, R88, 0x10000, RZ ;  /* 0x0001000058147824 */ /* 0x020fe200078e00ff */
        /* <DEDUP_REMOVED lines=8> */
.L_x_31:
[----:B------:R-:W-:Y:S05]  /*1d60*/  BSYNC B0 ;  /* 0x0000000000007941 */ /* 0x000fea0003800000 */
.L_x_30:
        /* <DEDUP_REMOVED lines=9> */
.L_x_33:
[----:B------:R-:W-:Y:S05]  /*1e00*/  BSYNC B0 ;  /* 0x0000000000007941 */ /* 0x000fea0003800000 */
.L_x_32:
        /* <DEDUP_REMOVED lines=9> */
.L_x_35:
[----:B------:R-:W-:Y:S05]  /*1ea0*/  BSYNC B0 ;  /* 0x0000000000007941 */ /* 0x000fea0003800000 */
.L_x_34:
        /* <DEDUP_REMOVED lines=9> */
.L_x_37:
[----:B------:R-:W-:Y:S05]  /*1f40*/  BSYNC B0 ;  /* 0x0000000000007941 */ /* 0x000fea0003800000 */
.L_x_36:
        /* <DEDUP_REMOVED lines=9> */
.L_x_39:
[----:B------:R-:W-:Y:S05]  /*1fe0*/  BSYNC B0 ;  /* 0x0000000000007941 */ /* 0x000fea0003800000 */
.L_x_38:
        /* <DEDUP_REMOVED lines=9> */
.L_x_41:
[----:B------:R-:W-:Y:S05]  /*2080*/  BSYNC B0 ;  /* 0x0000000000007941 */ /* 0x000fea0003800000 */
.L_x_40:
        /* <DEDUP_REMOVED lines=9> */
.L_x_43:
[----:B------:R-:W-:Y:S05]  /*2120*/  BSYNC B0 ;  /* 0x0000000000007941 */ /* 0x000fea0003800000 */
.L_x_42:
        /* <DEDUP_REMOVED lines=9> */
.L_x_45:
[----:B------:R-:W-:Y:S05]  /*21c0*/  BSYNC B0 ;  /* 0x0000000000007941 */ /* 0x000fea0003800000 */
.L_x_44:
        /* <DEDUP_REMOVED lines=9> */
.L_x_47:
[----:B------:R-:W-:Y:S05]  /*2260*/  BSYNC B0 ;  /* 0x0000000000007941 */ /* 0x000fea0003800000 */
.L_x_46:
        /* <DEDUP_REMOVED lines=9> */
.L_x_49:
[----:B------:R-:W-:Y:S05]  /*2300*/  BSYNC B0 ;  /* 0x0000000000007941 */ /* 0x000fea0003800000 */
.L_x_48:
        /* <DEDUP_REMOVED lines=9> */
.L_x_51:
[----:B------:R-:W-:Y:S05]  /*23a0*/  BSYNC B0 ;  /* 0x0000000000007941 */ /* 0x000fea0003800000 */
.L_x_50:
        /* <DEDUP_REMOVED lines=9> */
.L_x_53:
[----:B------:R-:W-:Y:S05]  /*2440*/  BSYNC B0 ;  /* 0x0000000000007941 */ /* 0x000fea0003800000 */
.L_x_52:
        /* <DEDUP_REMOVED lines=9> */
.L_x_55:
[----:B------:R-:W-:Y:S05]  /*24e0*/  BSYNC B0 ;  /* 0x0000000000007941 */ /* 0x000fea0003800000 */
.L_x_54:
        /* <DEDUP_REMOVED lines=9> */
.L_x_57:
[----:B------:R-:W-:Y:S05]  /*2580*/  BSYNC B0 ;  /* 0x0000000000007941 */ /* 0x000fea0003800000 */
.L_x_56:
        /* <DEDUP_REMOVED lines=9> */
.L_x_59:
[----:B------:R-:W-:Y:S05]  /*2620*/  BSYNC B0 ;  /* 0x0000000000007941 */ /* 0x000fea0003800000 */
.L_x_58:
        /* <DEDUP_REMOVED lines=9> */
.L_x_61:
[----:B------:R-:W-:Y:S05]  /*26c0*/  BSYNC B0 ;  /* 0x0000000000007941 */ /* 0x000fea0003800000 */
.L_x_60:
        /* <DEDUP_REMOVED lines=9> */
.L_x_63:
[----:B------:R-:W-:Y:S05]  /*2760*/  BSYNC B0 ;  /* 0x0000000000007941 */ /* 0x000fea0003800000 */
.L_x_62:
        /* <DEDUP_REMOVED lines=9> */
.L_x_65:
[----:B------:R-:W-:Y:S05]  /*2800*/  BSYNC B0 ;  /* 0x0000000000007941 */ /* 0x000fea0003800000 */
.L_x_64:
        /* <DEDUP_REMOVED lines=9> */
.L_x_67:
[----:B------:R-:W-:Y:S05]  /*28a0*/  BSYNC B0 ;  /* 0x0000000000007941 */ /* 0x000fea0003800000 */
.L_x_66:
        /* <DEDUP_REMOVED lines=9> */
.L_x_69:
[----:B------:R-:W-:Y:S05]  /*2940*/  BSYNC B0 ;  /* 0x0000000000007941 */ /* 0x000fea0003800000 */
.L_x_68:
        /* <DEDUP_REMOVED lines=9> */
.L_x_71:
[----:B------:R-:W-:Y:S05]  /*29e0*/  BSYNC B0 ;  /* 0x0000000000007941 */ /* 0x000fea0003800000 */
.L_x_70:
        /* <DEDUP_REMOVED lines=9> */
.L_x_73:
[----:B------:R-:W-:Y:S05]  /*2a80*/  BSYNC B0 ;  /* 0x0000000000007941 */ /* 0x000fea0003800000 */
.L_x_72:
        /* <DEDUP_REMOVED lines=9> */
.L_x_75:
[----:B------:R-:W-:Y:S05]  /*2b20*/  BSYNC B0 ;  /* 0x0000000000007941 */ /* 0x000fea0003800000 */
.L_x_74:
        /* <DEDUP_REMOVED lines=9> */
.L_x_77:
[----:B------:R-:W-:Y:S05]  /*2bc0*/  BSYNC B0 ;  /* 0x0000000000007941 */ /* 0x000fea0003800000 */
.L_x_76:
        /* <DEDUP_REMOVED lines=9> */
.L_x_79:
[----:B------:R-:W-:Y:S05]  /*2c60*/  BSYNC B0 ;  /* 0x0000000000007941 */ /* 0x000fea0003800000 */
.L_x_78:
        /* <DEDUP_REMOVED lines=9> */
.L_x_81:
[----:B------:R-:W-:Y:S05]  /*2d00*/  BSYNC B0 ;  /* 0x0000000000007941 */ /* 0x000fea0003800000 */
.L_x_80:
        /* <DEDUP_REMOVED lines=9> */
.L_x_83:
[----:B------:R-:W-:Y:S05]  /*2da0*/  BSYNC B0 ;  /* 0x0000000000007941 */ /* 0x000fea0003800000 */
.L_x_82:
        /* <DEDUP_REMOVED lines=9> */
.L_x_85:
[----:B------:R-:W-:Y:S05]  /*2e40*/  BSYNC B0 ;  /* 0x0000000000007941 */ /* 0x000fea0003800000 */
.L_x_84:
        /* <DEDUP_REMOVED lines=9> */
.L_x_87:
[----:B------:R-:W-:Y:S05]  /*2ee0*/  BSYNC B0 ;  /* 0x0000000000007941 */ /* 0x000fea0003800000 */
.L_x_86:
        /* <DEDUP_REMOVED lines=9> */
.L_x_89:
[----:B------:R-:W-:Y:S05]  /*2f80*/  BSYNC B0 ;  /* 0x0000000000007941 */ /* 0x000fea0003800000 */
.L_x_88:
        /* <DEDUP_REMOVED lines=9> */
.L_x_91:
[----:B------:R-:W-:Y:S05]  /*3020*/  BSYNC B0 ;  /* 0x0000000000007941 */ /* 0x000fea0003800000 */
.L_x_90:
        /* <DEDUP_REMOVED lines=9> */
.L_x_93:
[----:B------:R-:W-:Y:S05]  /*30c0*/  BSYNC B0 ;  /* 0x0000000000007941 */ /* 0x000fea0003800000 */
.L_x_92:
        /* <DEDUP_REMOVED lines=9> */
.L_x_95:
[----:B------:R-:W-:Y:S05]  /*3160*/  BSYNC B0 ;  /* 0x0000000000007941 */ /* 0x000fea0003800000 */
.L_x_94:
        /* <DEDUP_REMOVED lines=9> */
.L_x_97:
[----:B------:R-:W-:Y:S05]  /*3200*/  BSYNC B0 ;  /* 0x0000000000007941 */ /* 0x000fea0003800000 */
.L_x_96:
        /* <DEDUP_REMOVED lines=9> */
.L_x_99:
[----:B------:R-:W-:Y:S05]  /*32a0*/  BSYNC B0 ;  /* 0x0000000000007941 */ /* 0x000fea0003800000 */
.L_x_98:
        /* <DEDUP_REMOVED lines=9> */
.L_x_101:
[----:B------:R-:W-:Y:S05]  /*3340*/  BSYNC B0 ;  /* 0x0000000000007941 */ /* 0x000fea0003800000 */
.L_x_100:
        /* <DEDUP_REMOVED lines=9> */
.L_x_103:
[----:B------:R-:W-:Y:S05]  /*33e0*/  BSYNC B0 ;  /* 0x0000000000007941 */ /* 0x000fea0003800000 */
.L_x_102:
        /* <DEDUP_REMOVED lines=9> */
.L_x_105:
[----:B------:R-:W-:Y:S05]  /*3480*/  BSYNC B0 ;  /* 0x0000000000007941 */ /* 0x000fea0003800000 */
.L_x_104:
        /* <DEDUP_REMOVED lines=9> */
.L_x_107:
[----:B------:R-:W-:Y:S05]  /*3520*/  BSYNC B0 ;  /* 0x0000000000007941 */ /* 0x000fea0003800000 */
.L_x_106:
        /* <DEDUP_REMOVED lines=9> */
.L_x_109:
[----:B------:R-:W-:Y:S05]  /*35c0*/  BSYNC B0 ;  /* 0x0000000000007941 */ /* 0x000fea0003800000 */
.L_x_108:
        /* <DEDUP_REMOVED lines=9> */
.L_x_111:
[----:B------:R-:W-:Y:S05]  /*3660*/  BSYNC B0 ;  /* 0x0000000000007941 */ /* 0x000fea0003800000 */
.L_x_110:
        /* <DEDUP_REMOVED lines=9> */
.L_x_113:
[----:B------:R-:W-:Y:S05]  /*3700*/  BSYNC B0 ;  /* 0x0000000000007941 */ /* 0x000fea0003800000 */
.L_x_112:
        /* <DEDUP_REMOVED lines=9> */
.L_x_115:
[----:B------:R-:W-:Y:S05]  /*37a0*/  BSYNC B0 ;  /* 0x0000000000007941 */ /* 0x000fea0003800000 */
.L_x_114:
        /* <DEDUP_REMOVED lines=9> */
.L_x_117:
[----:B------:R-:W-:Y:S05]  /*3840*/  BSYNC B0 ;  /* 0x0000000000007941 */ /* 0x000fea0003800000 */
.L_x_116:
        /* <DEDUP_REMOVED lines=9> */
.L_x_119:
[----:B------:R-:W-:Y:S05]  /*38e0*/  BSYNC B0 ;  /* 0x0000000000007941 */ /* 0x000fea0003800000 */
.L_x_118:
        /* <DEDUP_REMOVED lines=9> */
.L_x_121:
[----:B------:R-:W-:Y:S05]  /*3980*/  BSYNC B0 ;  /* 0x0000000000007941 */ /* 0x000fea0003800000 */
.L_x_120:
        /* <DEDUP_REMOVED lines=9> */
.L_x_123:
[----:B------:R-:W-:Y:S05]  /*3a20*/  BSYNC B0 ;  /* 0x0000000000007941 */ /* 0x000fea0003800000 */
.L_x_122:
        /* <DEDUP_REMOVED lines=9> */
.L_x_125:
[----:B------:R-:W-:Y:S05]  /*3ac0*/  BSYNC B0 ;  /* 0x0000000000007941 */ /* 0x000fea0003800000 */
.L_x_124:
        /* <DEDUP_REMOVED lines=9> */
.L_x_127:
[----:B------:R-:W-:Y:S05]  /*3b60*/  BSYNC B0 ;  /* 0x0000000000007941 */ /* 0x000fea0003800000 */
.L_x_126:
        /* <DEDUP_REMOVED lines=9> */
.L_x_129:
[----:B------:R-:W-:Y:S05]  /*3c00*/  BSYNC B0 ;  /* 0x0000000000007941 */ /* 0x000fea0003800000 */
.L_x_128:
        /* <DEDUP_REMOVED lines=9> */
.L_x_131:
[----:B------:R-:W-:Y:S05]  /*3ca0*/  BSYNC B0 ;  /* 0x0000000000007941 */ /* 0x000fea0003800000 */
.L_x_130:
        /* <DEDUP_REMOVED lines=9> */
.L_x_133:
[----:B------:R-:W-:Y:S05]  /*3d40*/  BSYNC B0 ;  /* 0x0000000000007941 */ /* 0x000fea0003800000 */
.L_x_132:
        /* <DEDUP_REMOVED lines=9> */
.L_x_135:
[----:B------:R-:W-:Y:S05]  /*3de0*/  BSYNC B0 ;  /* 0x0000000000007941 */ /* 0x000fea0003800000 */
.L_x_134:
        /* <DEDUP_REMOVED lines=9> */
.L_x_137:
[----:B------:R-:W-:Y:S05]  /*3e80*/  BSYNC B0 ;  /* 0x0000000000007941 */ /* 0x000fea0003800000 */
.L_x_136:
        /* <DEDUP_REMOVED lines=9> */
.L_x_139:
[----:B------:R-:W-:Y:S05]  /*3f20*/  BSYNC B0 ;  /* 0x0000000000007941 */ /* 0x000fea0003800000 */
.L_x_138:
        /* <DEDUP_REMOVED lines=9> */
.L_x_141:
[----:B------:R-:W-:Y:S05]  /*3fc0*/  BSYNC B0 ;  /* 0x0000000000007941 */ /* 0x000fea0003800000 */
.L_x_140:
[----:B01-345:R-:W-:Y:S01]  /*3fd0*/  IMAD.U32 R12, R88, 0x10000, RZ ;  /* 0x00010000580c7824 */ /* 0x03bfe200078e00ff */
        /* <DEDUP_REMOVED lines=8> */
.L_x_143:
[----:B------:R-:W-:Y:S05]  /*4060*/  BSYNC B0 ;  /* 0x0000000000007941 */ /* 0x000fea0003800000 */
.L_x_142:
[----:B0----5:R-:W-:Y:S01]  /*4070*/  IMAD.U32 R12, R88, 0x10000, RZ ;  /* 0x00010000580c7824 */ /* 0x021fe200078e00ff */
[----:B------:R-:W-:Y:S01]  /*4080*/  ISETP.GT.AND P1, PT, R0, 0x79, P0 ;  /* 0x000000790000780c */ /* 0x000fe20000724270 */
[----:B------:R-:W-:Y:S01]  /*4090*/  BSSY B0, `(.L_x_144) ;  /* 0x000000b000007945 */ /* 0x000fe20003800000 */
[----:B------:R-:W-:Y:S01]  /*40a0*/  IADD3 R91, P0, R2, 0x40, RZ ;  /* 0x00000040025b7810 */ /* 0x000fe20007f1e0ff */
[----:B------:R-:W-:Y:S01]  /*40b0*/  FMUL R13, R12, R9 ;  /* 0x000000090c0d7220 */ /* 0x000fe20000400000 */
[----:B------:R-:W-:-:S03]  /*40c0*/  @P3 IMAD.MOV.U32 R12, RZ, RZ, R22 ;  /* 0x000000ffff0c3224 */ /* 0x000fc600078e0016 */
[----:B------:R-:W-:-:S05]  /*40d0*/  FFMA R13, R150, R8, R13 ;  /* 0x00000008960d7223 */ /* 0x000fca000000000d */
[----:B------:R-:W-:-:S04]  /*40e0*/  F2FP.BF16.F32.PACK_AB R13, RZ, R13 ;  /* 0x0000000dff0d723e */ /* 0x000fc800000010ff */
[----:B------:R-:W-:Y:S01]  /*40f0*/  PRMT R20, R13, 0x7610, R20 ;  /* 0x000076100d147816 */ /* 0x000fe20000000014 */
[----:B------:R-:W-:-:S05]  /*4100*/  @P3 IMAD.MOV.U32 R13, RZ, RZ, R23 ;  /* 0x000000ffff0d3224 */ /* 0x000fca00078e0017 */
[----:B------:R0:W-:Y:S01]  /*4110*/  @P3 STG.E.U16 desc[UR12][R12.64+0xf0], R20 ;  /* 0x0000f0140c003986 */ /* 0x0001e2000c10150c */
[----:B------:R-:W-:Y:S05]  /*4120*/  @!P1 BRA `(.L_x_145) ;  /* 0x0000000000049947 */ /* 0x000fea0003800000 */
[----:B------:R3:W5:Y:S02]  /*4130*/  LDG.E.LTC128B.U16 R88, desc[UR12][R18.64+0xf2] ;  /* 0x0000f20c12587981 */ /* 0x000764000c1e1520 */
.L_x_145:
[----:B------:R-:W-:Y:S05]  /*4140*/  BSYNC B0 ;  /* 0x0000000000007941 */ /* 0x000fea0003800000 */
.L_x_144:
[----:B-----5:R-:W-:Y:S02]  /*4150*/  IMAD.U32 R2, R88, 0x10000, RZ ;  /* 0x0001000058027824 */ /* 0x020fe400078e00ff */
[----:B------:R-:W-:Y:S01]  /*4160*/  IMAD.X R3, RZ, RZ, R3, P0 ;  /* 0x000000ffff037224 */ /* 0x000fe200000e0603 */
[----:B------:R-:W-:Y:S01]  /*4170*/  ISETP.GT.AND P0, PT, R10, 0x40, PT ;  /* 0x000000400a00780c */ /* 0x000fe20003f04270 */
[----:B------:R-:W-:Y:S01]  /*4180*/  FMUL R2, R2, R9 ;  /* 0x0000000902027220 */ /* 0x000fe20000400000 */
[----:B0-----:R-:W-:Y:S02]  /*4190*/  IMAD.WIDE.U32 R12, R91, UR6, R4 ;  /* 0x000000065b0c7c25 */ /* 0x001fe4000f8e0004 */
[----:B------:R-:W-:Y:S02]  /*41a0*/  ISETP.GT.AND P3, PT, R0, RZ, P0 ;  /* 0x000000ff0000720c */ /* 0x000fe40000764270 */
[----:B------:R-:W-:Y:S01]  /*41b0*/  FFMA R2, R151, R8, R2 ;  /* 0x0000000897027223 */ /* 0x000fe20000000002 */
[----:B-123--:R-:W-:-:S04]  /*41c0*/  IMAD R18, R3, UR6, RZ ;  /* 0x0000000603127c24 */ /* 0x00efc8000f8e02ff */
[----:B------:R-:W-:Y:S01]  /*41d0*/  IMAD R93, R91, UR7, R18 ;  /* 0x000000075b5d7c24 */ /* 0x000fe2000f8e0212 */
[----:B------:R-:W-:Y:S02]  /*41e0*/  F2FP.BF16.F32.PACK_AB R18, RZ, R2 ;  /* 0x00000002ff12723e */ /* 0x000fe400000010ff */
[C---:B------:R-:W-:Y:S01]  /*41f0*/  LEA R2, P2, R12.reuse, UR8, 0x1 ;  /* 0x000000080c027c11 */ /* 0x040fe2000f8408ff */
[----:B------:R-:W-:Y:S02]  /*4200*/  IMAD.IADD R3, R13, 0x1, R93 ;  /* 0x000000010d037824 */ /* 0x000fe400078e025d */
[----:B------:R0:W-:Y:S03]  /*4210*/  @P1 STG.E.U16 desc[UR12][R22.64+0xf2], R18 ;  /* 0x0000f21216001986 */ /* 0x0001e6000c10150c */
        /* <DEDUP_REMOVED lines=15> */
.L_x_147:
[----:B------:R-:W-:Y:S05]  /*4310*/  BSYNC B0 ;  /* 0x0000000000007941 */ /* 0x000fea0003800000 */
.L_x_146:
[----:B------:R-:W-:Y:S01]  /*4320*/  IMAD.WIDE.U32 R14, R91, UR6, R14 ;  /* 0x000000065b0e7c25 */ /* 0x000fe2000f8e000e */
[----:B------:R-:W-:Y:S01]  /*4330*/  ISETP.GT.AND P1, PT, R10, 0x48, PT ;  /* 0x000000480a00780c */ /* 0x000fe20003f24270 */
[----:B------:R-:W-:Y:S02]  /*4340*/  BSSY B0, `(.L_x_148) ;  /* 0x000000f000007945 */ /* 0x000fe40003800000 */
[----:B-----5:R-:W-:Y:S01]  /*4350*/  IMAD.U32 R16, R88, 0x10000, RZ ;  /* 0x0001000058107824 */ /* 0x020fe200078e00ff */
[----:B0-----:R-:W-:Y:S01]  /*4360*/  IADD3 R11, P3, R4, R14, RZ ;  /* 0x0000000e040b7210 */ /* 0x001fe20007f7e0ff */
[----:B------:R-:W-:Y:S02]  /*4370*/  @P2 IMAD.MOV.U32 R10, RZ, RZ, R12 ;  /* 0x000000ffff0a2224 */ /* 0x000fe400078e000c */
[----:B------:R-:W-:Y:S01]  /*4380*/  FMUL R16, R16, R9 ;  /* 0x0000000910107220 */ /* 0x000fe20000400000 */
[----:B------:R-:W-:Y:S02]  /*4390*/  IADD3.X R14, R5, R93, R15, P3, !PT ;  /* 0x0000005d050e7210 */ /* 0x000fe40001ffe40f */
[----:B------:R-:W-:Y:S01]  /*43a0*/  LEA R4, P4, R11, UR8, 0x1 ;  /* 0x000000080b047c11 */ /* 0x000fe2000f8808ff */
[----:B------:R-:W-:Y:S01]  /*43b0*/  FFMA R16, R25, R8, R16 ;  /* 0x0000000819107223 */ /* 0x000fe20000000010 */
[----:B------:R-:W-:-:S02]  /*43c0*/  ISETP.GT.AND P3, PT, R0, RZ, P1 ;  /* 0x000000ff0000720c */ /* 0x000fc40000f64270 */
[----:B------:R-:W-:Y:S01]  /*43d0*/  LEA.HI.X R5, R11, UR9, R14, 0x1, P4 ;  /* 0x000000090b057c11 */ /* 0x000fe2000a0f0c0e */
[----:B------:R-:W-:Y:S01]  /*43e0*/  @P2 IMAD.MOV.U32 R11, RZ, RZ, R13 ;  /* 0x000000ffff0b2224 */ /* 0x000fe200078e000d */
[----:B------:R-:W-:-:S05]  /*43f0*/  F2FP.BF16.F32.PACK_AB R16, RZ, R16 ;  /* 0x00000010ff10723e */ /* 0x000fca00000010ff */
[----:B------:R0:W-:Y:S04]  /*4400*/  @P2 STG.E.U16 desc[UR12][R10.64+0x2], R16 ;  /* 0x000002100a002986 */ /* 0x0001e8000c10150c */
[----:B------:R-:W-:Y:S05]  /*4410*/  @!P3 BRA `(.L_x_149) ;  /* 0x000000000004b947 */ /* 0x000fea0003800000 */
[----:B------:R2:W5:Y:S02]  /*4420*/  LDG.E.LTC128B.U16 R88, desc[UR12][R4.64] ;  /* 0x0000000c04587981 */ /* 0x000564000c1e1520 */
.L_x_149:
[----:B------:R-:W-:Y:S05]  /*4430*/  BSYNC B0 ;  /* 0x0000000000007941 */ /* 0x000fea0003800000 */
.L_x_148:
[----:B0----5:R-:W-:Y:S01]  /*4440*/  IMAD.U32 R10, R88, 0x10000, RZ ;  /* 0x00010000580a7824 */ /* 0x021fe200078e00ff */
[----:B------:R-:W-:Y:S01]  /*4450*/  IADD3 R14, P4, R12, R17, RZ ;  /* 0x000000110c0e7210 */ /* 0x000fe20007f9e0ff */
[----:B------:R-:W-:Y:S01]  /*4460*/  BSSY B0, `(.L_x_150) ;  /* 0x0000009000007945 */ /* 0x000fe20003800000 */
[----:B------:R-:W-:Y:S01]  /*4470*/  ISETP.GT.AND P2, PT, R0, 0x1, P1 ;  /* 0x000000010000780c */ /* 0x000fe20000f44270 */
[----:B------:R-:W-:Y:S02]  /*4480*/  FMUL R11, R10, R9 ;  /* 0x000000090a0b7220 */ /* 0x000fe40000400000 */
[----:B------:R-:W-:Y:S02]  /*4490*/  IMAD.X R15, R13, 0x1, R21, P4 ;  /* 0x000000010d0f7824 */ /* 0x000fe400020e0615 */
[----:B------:R-:W-:-:S05]  /*44a0*/  FFMA R11, R26, R8, R11 ;  /* 0x000000081a0b7223 */ /* 0x000fca000000000b */
[----:B------:R-:W-:-:S05]  /*44b0*/  F2FP.BF16.F32.PACK_AB R11, RZ, R11 ;  /* 0x0000000bff0b723e */ /* 0x000fca00000010ff */
[----:B------:R0:W-:Y:S01]  /*44c0*/  @P3 STG.E.U16 desc[UR12][R14.64], R11 ;  /* 0x0000000b0e003986 */ /* 0x0001e2000c10150c */
[----:B------:R-:W-:Y:S05]  /*44d0*/  @!P2 BRA `(.L_x_151) ;  /* 0x000000000004a947 */ /* 0x000fea0003800000 */
[----:B------:R3:W5:Y:S02]  /*44e0*/  LDG.E.LTC128B.U16 R88, desc[UR12][R4.64+0x2] ;  /* 0x0000020c04587981 */ /* 0x000764000c1e1520 */
.L_x_151:
[----:B------:R-:W-:Y:S05]  /*44f0*/  BSYNC B0 ;  /* 0x0000000000007941 */ /* 0x000fea0003800000 */
.L_x_150:
[----:B-----5:R-:W-:Y:S01]  /*4500*/  IMAD.U32 R10, R88, 0x10000, RZ ;  /* 0x00010000580a7824 */ /* 0x020fe200078e00ff */
[----:B------:R-:W-:Y:S01]  /*4510*/  ISETP.GT.AND P3, PT, R0, 0x8, P0 ;  /* 0x000000080000780c */ /* 0x000fe20000764270 */
[----:B0-----:R-:W-:Y:S01]  /*4520*/  @P2 IMAD.MOV.U32 R11, RZ, RZ, R15 ;  /* 0x000000ffff0b2224 */ /* 0x001fe200078e000f */
[----:B------:R-:W-:Y:S01]  /*4530*/  BSSY B0, `(.L_x_152) ;  /* 0x0000009000007945 */ /* 0x000fe20003800000 */
[----:B------:R-:W-:-:S04]  /*4540*/  FMUL R10, R10, R9 ;  /* 0x000000090a0a7220 */ /* 0x000fc80000400000 */
[----:B------:R-:W-:-:S05]  /*4550*/  FFMA R10, R27, R8, R10 ;  /* 0x000000081b0a7223 */ /* 0x000fca000000000a */
[----:B------:R-:W-:-:S04]  /*4560*/  F2FP.BF16.F32.PACK_AB R10, RZ, R10 ;  /* 0x0000000aff0a723e */ /* 0x000fc800000010ff */
[----:B------:R-:W-:Y:S01]  /*4570*/  PRMT R16, R10, 0x7610, R16 ;  /* 0x000076100a107816 */ /* 0x000fe20000000010 */
[----:B------:R-:W-:-:S05]  /*4580*/  @P2 IMAD.MOV.U32 R10, RZ, RZ, R14 ;  /* 0x000000ffff0a2224 */ /* 0x000fca00078e000e */
[----:B------:R0:W-:Y:S01]  /*4590*/  @P2 STG.E.U16 desc[UR12][R10.64+0x2], R16 ;  /* 0x000002100a002986 */ /* 0x0001e2000c10150c */
[----:B------:R-:W-:Y:S05]  /*45a0*/  @!P3 BRA `(.L_x_153) ;  /* 0x000000000004b947 */ /* 0x000fea0003800000 */
[----:B------:R4:W5:Y:S02]  /*45b0*/  LDG.E.LTC128B.U16 R88, desc[UR12][R2.64+0x10] ;  /* 0x0000100c02587981 */ /* 0x000964000c1e1520 */
.L_x_153:
[----:B------:R-:W-:Y:S05]  /*45c0*/  BSYNC B0 ;  /* 0x0000000000007941 */ /* 0x000fea0003800000 */
.L_x_152:
[----:B0----5:R-:W-:Y:S01]  /*45d0*/  IMAD.U32 R10, R88, 0x10000, RZ ;  /* 0x00010000580a7824 */ /* 0x021fe200078e00ff */
[----:B------:R-:W-:Y:S01]  /*45e0*/  ISETP.GT.AND P2, PT, R0, 0x9, P0 ;  /* 0x000000090000780c */ /* 0x000fe20000744270 */
[----:B------:R-:W-:Y:S02]  /*45f0*/  BSSY B0, `(.L_x_154) ;  /* 0x000000a000007945 */ /* 0x000fe40003800000 */
[----:B------:R-:W-:Y:S01]  /*4600*/  FMUL R11, R10, R9 ;  /* 0x000000090a0b7220 */ /* 0x000fe20000400000 */
[----:B------:R-:W-:-:S03]  /*4610*/  IMAD.MOV.U32 R10, RZ, RZ, R12 ;  /* 0x000000ffff0a7224 */ /* 0x000fc600078e000c */
[----:B------:R-:W-:-:S05]  /*4620*/  FFMA R11, R28, R8, R11 ;  /* 0x000000081c0b7223 */ /* 0x000fca000000000b */
[----:B------:R-:W-:-:S04]  /*4630*/  F2FP.BF16.F32.PACK_AB R11, RZ, R11 ;  /* 0x0000000bff0b723e */ /* 0x000fc800000010ff */
[----:B------:R-:W-:Y:S01]  /*4640*/  PRMT R16, R11, 0x7610, R16 ;  /* 0x000076100b107816 */ /* 0x000fe20000000010 */
[----:B------:R-:W-:-:S05]  /*4650*/  IMAD.MOV.U32 R11, RZ, RZ, R13 ;  /* 0x000000ffff0b7224 */ /* 0x000fca00078e000d */
[----:B------:R0:W-:Y:S01]  /*4660*/  @P3 STG.E.U16 desc[UR12][R10.64+0x10], R16 ;  /* 0x000010100a003986 */ /* 0x0001e2000c10150c */
[----:B------:R-:W-:Y:S05]  /*4670*/  @!P2 BRA `(.L_x_155) ;  /* 0x000000000004a947 */ /* 0x000fea0003800000 */
[----:B------:R0:W5:Y:S02]  /*4680*/  LDG.E.LTC128B.U16 R88, desc[UR12][R2.64+0x12] ;  /* 0x0000120c02587981 */ /* 0x000164000c1e1520 */
.L_x_155:
[----:B------:R-:W-:Y:S05]  /*4690*/  BSYNC B0 ;  /* 0x0000000000007941 */ /* 0x000fea0003800000 */
.L_x_154:
        /* <DEDUP_REMOVED lines=9> */
.L_x_157:
[----:B------:R-:W-:Y:S05]  /*4730*/  BSYNC B0 ;  /* 0x0000000000007941 */ /* 0x000fea0003800000 */
.L_x_156:
        /* <DEDUP_REMOVED lines=9> */
.L_x_159:
[----:B------:R-:W-:Y:S05]  /*47d0*/  BSYNC B0 ;  /* 0x0000000000007941 */ /* 0x000fea0003800000 */
.L_x_158:
[----:B-----5:R-:W-:Y:S01]  /*47e0*/  IMAD.U32 R12, R88, 0x10000, RZ ;  /* 0x00010000580c7824 */ /* 0x020fe200078e00ff */
[----:B------:R-:W-:Y:S01]  /*47f0*/  IADD3 R6, P4, P5, R17, R6, R19 ;  /* 0x0000000611067210 */ /* 0x000fe20007d9e013 */
[----:B------:R-:W-:Y:S01]  /*4800*/  BSSY B0, `(.L_x_160) ;  /* 0x0000009000007945 */ /* 0x000fe20003800000 */
[----:B------:R-:W-:Y:S01]  /*4810*/  ISETP.GT.AND P3, PT, R0, 0x10, P0 ;  /* 0x000000100000780c */ /* 0x000fe20000764270 */
[----:B------:R-:W-:Y:S01]  /*4820*/  FMUL R12, R12, R9 ;  /* 0x000000090c0c7220 */ /* 0x000fe20000400000 */
[----:B------:R-:W-:-:S03]  /*4830*/  IADD3.X R7, R21, R7, R89, P4, P5 ;  /* 0x0000000715077210 */ /* 0x000fc600027ea459 */
[----:B------:R-:W-:-:S05]  /*4840*/  FFMA R12, R31, R8, R12 ;  /* 0x000000081f0c7223 */ /* 0x000fca000000000c */
[----:B------:R-:W-:-:S05]  /*4850*/  F2FP.BF16.F32.PACK_AB R12, RZ, R12 ;  /* 0x0000000cff0c723e */ /* 0x000fca00000010ff */
[----:B------:R0:W-:Y:S01]  /*4860*/  @P2 STG.E.U16 desc[UR12][R6.64+0x12], R12 ;  /* 0x0000120c06002986 */ /* 0x0001e2000c10150c */
[----:B------:R-:W-:Y:S05]  /*4870*/  @!P3 BRA `(.L_x_161) ;  /* 0x000000000004b947 */ /* 0x000fea0003800000 */
[----:B------:R0:W5:Y:S02]  /*4880*/  LDG.E.LTC128B.U16 R88, desc[UR12][R2.64+0x20] ;  /* 0x0000200c02587981 */ /* 0x000164000c1e1520 */
.L_x_161:
[----:B------:R-:W-:Y:S05]  /*4890*/  BSYNC B0 ;  /* 0x0000000000007941 */ /* 0x000fea0003800000 */
.L_x_160:
        /* <DEDUP_REMOVED lines=9> */
.L_x_163:
[----:B------:R-:W-:Y:S05]  /*4930*/  BSYNC B0 ;  /* 0x0000000000007941 */ /* 0x000fea0003800000 */
.L_x_162:
        /* <DEDUP_REMOVED lines=9> */
.L_x_165:
[----:B------:R-:W-:Y:S05]  /*49d0*/  BSYNC B0 ;  /* 0x0000000000007941 */ /* 0x000fea0003800000 */
.L_x_164:
        /* <DEDUP_REMOVED lines=9> */
.L_x_167:
[----:B------:R-:W-:Y:S05]  /*4a70*/  BSYNC B0 ;  /* 0x0000000000007941 */ /* 0x000fea0003800000 */
.L_x_166:
        /* <DEDUP_REMOVED lines=9> */
.L_x_169:
[----:B------:R-:W-:Y:S05]  /*4b10*/  BSYNC B0 ;  /* 0x0000000000007941 */ /* 0x000fea0003800000 */
.L_x_168:
        /* <DEDUP_REMOVED lines=9> */
.L_x_171:
[----:B------:R-:W-:Y:S05]  /*4bb0*/  BSYNC B0 ;  /* 0x0000000000007941 */ /* 0x000fea0003800000 */
.L_x_170:
        /* <DEDUP_REMOVED lines=9> */
.L_x_173:
[----:B------:R-:W-:Y:S05]  /*4c50*/  BSYNC B0 ;  /* 0x0000000000007941 */ /* 0x000fea0003800000 */
.L_x_172:
        /* <DEDUP_REMOVED lines=9> */
.L_x_175:
[----:B------:R-:W-:Y:S05]  /*4cf0*/  BSYNC B0 ;  /* 0x0000000000007941 */ /* 0x000fea0003800000 */
.L_x_174:
        /* <DEDUP_REMOVED lines=9> */
.L_x_177:
[----:B------:R-:W-:Y:S05]  /*4d90*/  BSYNC B0 ;  /* 0x0000000000007941 */ /* 0x000fea0003800000 */
.L_x_176:
        /* <DEDUP_REMOVED lines=9> */
.L_x_179:
[----:B------:R-:W-:Y:S05]  /*4e30*/  BSYNC B0 ;  /* 0x0000000000007941 */ /* 0x000fea0003800000 */
.L_x_178:
        /* <DEDUP_REMOVED lines=9> */
.L_x_181:
[----:B------:R-:W-:Y:S05]  /*4ed0*/  BSYNC B0 ;  /* 0x0000000000007941 */ /* 0x000fea0003800000 */
.L_x_180:
        /* <DEDUP_REMOVED lines=9> */
.L_x_183:
[----:B------:R-:W-:Y:S05]  /*4f70*/  BSYNC B0 ;  /* 0x0000000000007941 */ /* 0x000fea0003800000 */
.L_x_182:
        /* <DEDUP_REMOVED lines=9> */
.L_x_185:
[----:B------:R-:W-:Y:S05]  /*5010*/  BSYNC B0 ;  /* 0x0000000000007941 */ /* 0x000fea0003800000 */
.L_x_184:
        /* <DEDUP_REMOVED lines=9> */
.L_x_187:
[----:B------:R-:W-:Y:S05]  /*50b0*/  BSYNC B0 ;  /* 0x0000000000007941 */ /* 0x000fea0003800000 */
.L_x_186:
        /* <DEDUP_REMOVED lines=9> */
.L_x_189:
[----:B------:R-:W-:Y:S05]  /*5150*/  BSYNC B0 ;  /* 0x0000000000007941 */ /* 0x000fea0003800000 */
.L_x_188:
        /* <DEDUP_REMOVED lines=9> */
.L_x_191:
[----:B------:R-:W-:Y:S05]  /*51f0*/  BSYNC B0 ;  /* 0x0000000000007941 */ /* 0x000fea0003800000 */
.L_x_190:
        /* <DEDUP_REMOVED lines=9> */
.L_x_193:
[----:B------:R-:W-:Y:S05]  /*5290*/  BSYNC B0 ;  /* 0x0000000000007941 */ /* 0x000fea0003800000 */
.L_x_192:
        /* <DEDUP_REMOVED lines=9> */
.L_x_195:
[----:B------:R-:W-:Y:S05]  /*5330*/  BSYNC B0 ;  /* 0x0000000000007941 */ /* 0x000fea0003800000 */
.L_x_194:
        /* <DEDUP_REMOVED lines=9> */
.L_x_197:
[----:B------:R-:W-:Y:S05]  /*53d0*/  BSYNC B0 ;  /* 0x0000000000007941 */ /* 0x000fea0003800000 */
.L_x_196:
        /* <DEDUP_REMOVED lines=9> */
.L_x_199:
[----:B------:R-:W-:Y:S05]  /*5470*/  BSYNC B0 ;  /* 0x0000000000007941 */ /* 0x000fea0003800000 */
.L_x_198:
        /* <DEDUP_REMOVED lines=9> */
.L_x_201:
[----:B------:R-:W-:Y:S05]  /*5510*/  BSYNC B0 ;  /* 0x0000000000007941 */ /* 0x000fea0003800000 */
.L_x_200:
        /* <DEDUP_REMOVED lines=9> */
.L_x_203:
[----:B------:R-:W-:Y:S05]  /*55b0*/  BSYNC B0 ;  /* 0x0000000000007941 */ /* 0x000fea0003800000 */
.L_x_202:
        /* <DEDUP_REMOVED lines=9> */
.L_x_205:
[----:B------:R-:W-:Y:S05]  /*5650*/  BSYNC B0 ;  /* 0x0000000000007941 */ /* 0x000fea0003800000 */
.L_x_204:
        /* <DEDUP_REMOVED lines=9> */
.L_x_207:
[----:B------:R-:W-:Y:S05]  /*56f0*/  BSYNC B0 ;  /* 0x0000000000007941 */ /* 0x000fea0003800000 */
.L_x_206:
        /* <DEDUP_REMOVED lines=9> */
.L_x_209:
[----:B------:R-:W-:Y:S05]  /*5790*/  BSYNC B0 ;  /* 0x0000000000007941 */ /* 0x000fea0003800000 */
.L_x_208:
        /* <DEDUP_REMOVED lines=9> */
.L_x_211:
[----:B------:R-:W-:Y:S05]  /*5830*/  BSYNC B0 ;  /* 0x0000000000007941 */ /* 0x000fea0003800000 */
.L_x_210:
        /* <DEDUP_REMOVED lines=9> */
.L_x_213:
[----:B------:R-:W-:Y:S05]  /*58d0*/  BSYNC B0 ;  /* 0x0000000000007941 */ /* 0x000fea0003800000 */
.L_x_212:
        /* <DEDUP_REMOVED lines=9> */
.L_x_215:
[----:B------:R-:W-:Y:S05]  /*5970*/  BSYNC B0 ;  /* 0x0000000000007941 */ /* 0x000fea0003800000 */
.L_x_214:
        /* <DEDUP_REMOVED lines=9> */
.L_x_217:
[----:B------:R-:W-:Y:S05]  /*5a10*/  BSYNC B0 ;  /* 0x0000000000007941 */ /* 0x000fea0003800000 */
.L_x_216:
        /* <DEDUP_REMOVED lines=9> */
.L_x_219:
[----:B------:R-:W-:Y:S05]  /*5ab0*/  BSYNC B0 ;  /* 0x0000000000007941 */ /* 0x000fea0003800000 */
.L_x_218:
        /* <DEDUP_REMOVED lines=9> */
.L_x_221:
[----:B------:R-:W-:Y:S05]  /*5b50*/  BSYNC B0 ;  /* 0x0000000000007941 */ /* 0x000fea0003800000 */
.L_x_220:
        /* <DEDUP_REMOVED lines=9> */
.L_x_223:
[----:B------:R-:W-:Y:S05]  /*5bf0*/  BSYNC B0 ;  /* 0x0000000000007941 */ /* 0x000fea0003800000 */
.L_x_222:
        /* <DEDUP_REMOVED lines=9> */
.L_x_225:
[----:B------:R-:W-:Y:S05]  /*5c90*/  BSYNC B0 ;  /* 0x0000000000007941 */ /* 0x000fea0003800000 */
.L_x_224:
        /* <DEDUP_REMOVED lines=9> */
.L_x_227:
[----:B------:R-:W-:Y:S05]  /*5d30*/  BSYNC B0 ;  /* 0x0000000000007941 */ /* 0x000fea0003800000 */
.L_x_226:
        /* <DEDUP_REMOVED lines=9> */
.L_x_229:
[----:B------:R-:W-:Y:S05]  /*5dd0*/  BSYNC B0 ;  /* 0x0000000000007941 */ /* 0x000fea0003800000 */
.L_x_228:
        /* <DEDUP_REMOVED lines=9> */
.L_x_231:
[----:B------:R-:W-:Y:S05]  /*5e70*/  BSYNC B0 ;  /* 0x0000000000007941 */ /* 0x000fea0003800000 */
.L_x_230:
        /* <DEDUP_REMOVED lines=9> */
.L_x_233:
[----:B------:R-:W-:Y:S05]  /*5f10*/  BSYNC B0 ;  /* 0x0000000000007941 */ /* 0x000fea0003800000 */
.L_x_232:
        /* <DEDUP_REMOVED lines=9> */
.L_x_235:
[----:B------:R-:W-:Y:S05]  /*5fb0*/  BSYNC B0 ;  /* 0x0000000000007941 */ /* 0x000fea0003800000 */
.L_x_234:
        /* <DEDUP_REMOVED lines=9> */
.L_x_237:
[----:B------:R-:W-:Y:S05]  /*6050*/  BSYNC B0 ;  /* 0x0000000000007941 */ /* 0x000fea0003800000 */
.L_x_236:
        /* <DEDUP_REMOVED lines=9> */
.L_x_239:
[----:B------:R-:W-:Y:S05]  /*60f0*/  BSYNC B0 ;  /* 0x0000000000007941 */ /* 0x000fea0003800000 */
.L_x_238:
        /* <DEDUP_REMOVED lines=9> */
.L_x_241:
[----:B------:R-:W-:Y:S05]  /*6190*/  BSYNC B0 ;  /* 0x0000000000007941 */ /* 0x000fea0003800000 */
.L_x_240:
        /* <DEDUP_REMOVED lines=9> */
.L_x_243:
[----:B------:R-:W-:Y:S05]  /*6230*/  BSYNC B0 ;  /* 0x0000000000007941 */ /* 0x000fea0003800000 */
.L_x_242:
        /* <DEDUP_REMOVED lines=9> */
.L_x_245:
[----:B------:R-:W-:Y:S05]  /*62d0*/  BSYNC B0 ;  /* 0x0000000000007941 */ /* 0x000fea0003800000 */
.L_x_244:
        /* <DEDUP_REMOVED lines=9> */
.L_x_247:
[----:B------:R-:W-:Y:S05]  /*6370*/  BSYNC B0 ;  /* 0x0000000000007941 */ /* 0x000fea0003800000 */
.L_x_246:
        /* <DEDUP_REMOVED lines=9> */
.L_x_249:
[----:B------:R-:W-:Y:S05]  /*6410*/  BSYNC B0 ;  /* 0x0000000000007941 */ /* 0x000fea0003800000 */
.L_x_248:
        /* <DEDUP_REMOVED lines=9> */
.L_x_251:
[----:B------:R-:W-:Y:S05]  /*64b0*/  BSYNC B0 ;  /* 0x0000000000007941 */ /* 0x000fea0003800000 */
.L_x_250:
        /* <DEDUP_REMOVED lines=9> */
.L_x_253:
[----:B------:R-:W-:Y:S05]  /*6550*/  BSYNC B0 ;  /* 0x0000000000007941 */ /* 0x000fea0003800000 */
.L_x_252:
        /* <DEDUP_REMOVED lines=9> */
.L_x_255:
[----:B------:R-:W-:Y:S05]  /*65f0*/  BSYNC B0 ;  /* 0x0000000000007941 */ /* 0x000fea0003800000 */
.L_x_254:
        /* <DEDUP_REMOVED lines=9> */
.L_x_257:
[----:B------:R-:W-:Y:S05]  /*6690*/  BSYNC B0 ;  /* 0x0000000000007941 */ /* 0x000fea0003800000 */
.L_x_256:
        /* <DEDUP_REMOVED lines=9> */
.L_x_259:
[----:B------:R-:W-:Y:S05]  /*6730*/  BSYNC B0 ;  /* 0x0000000000007941 */ /* 0x000fea0003800000 */
.L_x_258:
        /* <DEDUP_REMOVED lines=9> */
.L_x_261:
[----:B------:R-:W-:Y:S05]  /*67d0*/  BSYNC B0 ;  /* 0x0000000000007941 */ /* 0x000fea0003800000 */
.L_x_260:
        /* <DEDUP_REMOVED lines=9> */
.L_x_263:
[----:B------:R-:W-:Y:S05]  /*6870*/  BSYNC B0 ;  /* 0x0000000000007941 */ /* 0x000fea0003800000 */
.L_x_262:
        /* <DEDUP_REMOVED lines=9> */
.L_x_265:
[----:B------:R-:W-:Y:S05]  /*6910*/  BSYNC B0 ;  /* 0x0000000000007941 */ /* 0x000fea0003800000 */
.L_x_264:
        /* <DEDUP_REMOVED lines=9> */
.L_x_267:
[----:B------:R-:W-:Y:S05]  /*69b0*/  BSYNC B0 ;  /* 0x0000000000007941 */ /* 0x000fea0003800000 */
.L_x_266:
[----:B01--45:R-:W-:Y:S01]  /*69c0*/  IMAD.U32 R2, R88, 0x10000, RZ ;  /* 0x0001000058027824 */ /* 0x033fe200078e00ff */
        /* <DEDUP_REMOVED lines=8> */
.L_x_269:
[----:B------:R-:W-:Y:S05]  /*6a50*/  BSYNC B0 ;  /* 0x0000000000007941 */ /* 0x000fea0003800000 */
.L_x_268:
[----:B0----5:R-:W-:Y:S01]  /*6a60*/  IMAD.U32 R2, R88, 0x10000, RZ ;  /* 0x0001000058027824 */ /* 0x021fe200078e00ff */
[----:B------:R-:W-:Y:S01]  /*6a70*/  ISETP.GT.AND P1, PT, R0, 0x79, P1 ;  /* 0x000000790000780c */ /* 0x000fe20000f24270 */
[----:B------:R-:W-:Y:S02]  /*6a80*/  BSSY B0, `(.L_x_270) ;  /* 0x000000a000007945 */ /* 0x000fe40003800000 */
        /* <DEDUP_REMOVED lines=9> */
.L_x_271:
[----:B------:R-:W-:Y:S05]  /*6b20*/  BSYNC B0 ;  /* 0x0000000000007941 */ /* 0x000fea0003800000 */
.L_x_270:
[----:B-----5:R-:W-:-:S04]  /*6b30*/  IMAD.U32 R88, R88, 0x10000, RZ ;  /* 0x0001000058587824 */ /* 0x020fc800078e00ff */
[----:B------:R-:W-:-:S04]  /*6b40*/  FMUL R88, R88, R9 ;  /* 0x0000000958587220 */ /* 0x000fc80000400000 */
[----:B------:R-:W-:Y:S01]  /*6b50*/  FFMA R88, R87, R8, R88 ;  /* 0x0000000857587223 */ /* 0x000fe20000000058 */
[----:B------:R-:W-:Y:S06]  /*6b60*/  @!P1 EXIT ;  /* 0x000000000000994d */ /* 0x000fec0003800000 */
[----:B------:R-:W-:-:S05]  /*6b70*/  F2FP.BF16.F32.PACK_AB R88, RZ, R88 ;  /* 0x00000058ff58723e */ /* 0x000fca00000010ff */
[----:B------:R-:W-:Y:S01]  /*6b80*/  STG.E.U16 desc[UR12][R6.64+0xf2], R88 ;  /* 0x0000f25806007986 */ /* 0x000fe2000c10150c */
[----:B------:R-:W-:Y:S05]  /*6b90*/  EXIT ;  /* 0x000000000000794d */ /* 0x000fea0003800000 */
.L_x_21:
[----:B------:R-:W-:Y:S01]  /*6ba0*/  ULDC.64 UR4, c[0x0][0x5c8] ;  /* 0x0001720000047ab9 */ /* 0x000fe20000000a00 */
[-C--:B------:R-:W-:Y:S01]  /*6bb0*/  FMUL R88, R88, R8.reuse ;  /* 0x0000000858587220 */ /* 0x080fe20000400000 */
[----:B------:R-:W-:Y:S01]  /*6bc0*/  LEA R2, P1, R14, UR4, 0x1 ;  /* 0x000000040e027c11 */ /* 0x000fe2000f8208ff */
[----:B------:R-:W-:Y:S01]  /*6bd0*/  IMAD.SHL.U32 R9, R21, 0x2, RZ ;  /* 0x0000000215097824 */ /* 0x000fe200078e00ff */
[----:B------:R-:W-:Y:S01]  /*6be0*/  ISETP.GT.AND P3, PT, R10, 0x8, PT ;  /* 0x000000080a00780c */ /* 0x000fe20003f64270 */
[-C--:B------:R-:W-:Y:S01]  /*6bf0*/  FMUL R89, R89, R8.reuse ;  /* 0x0000000859597220 */ /* 0x080fe20000400000 */
[----:B------:R-:W-:Y:S01]  /*6c00*/  LEA.HI.X R3, R14, UR5, R19, 0x1, P1 ;  /* 0x000000050e037c11 */ /* 0x000fe200088f0c13 */
[----:B------:R-:W-:Y:S01]  /*6c10*/  FMUL R90, R90, R8 ;  /* 0x000000085a5a7220 */ /* 0x000fe20000400000 */
[----:B------:R-:W-:Y:S01]  /*6c20*/  F2FP.BF16.F32.PACK_AB R88, RZ, R88 ;  /* 0x00000058ff58723e */ /* 0x000fe200000010ff */
[-C--:B------:R-:W-:Y:S01]  /*6c30*/  FMUL R91, R91, R8.reuse ;  /* 0x000000085b5b7220 */ /* 0x080fe20000400000 */
[----:B------:R-:W-:Y:S01]  /*6c40*/  ISETP.GT.AND P4, PT, R0, 0x1, P2 ;  /* 0x000000010000780c */ /* 0x000fe20001784270 */
[-C--:B------:R-:W-:Y:S01]  /*6c50*/  FMUL R92, R92, R8.reuse ;  /* 0x000000085c5c7220 */ /* 0x080fe20000400000 */
[----:B------:R-:W-:Y:S01]  /*6c60*/  ISETP.GT.AND P1, PT, R0, RZ, P3 ;  /* 0x000000ff0000720c */ /* 0x000fe20001f24270 */
[----:B------:R-:W-:Y:S01]  /*6c70*/  @P0 STG.E.U16 desc[UR12][R2.64], R88 ;  /* 0x0000005802000986 */ /* 0x000fe2000c10150c */
[----:B------:R-:W-:Y:S01]  /*6c80*/  SHF.L.U64.HI R7, R21, 0x1, R20 ;  /* 0x0000000115077819 */ /* 0x000fe20000010214 */
[----:B------:R-:W-:Y:S01]  /*6c90*/  FMUL R93, R93, R8 ;  /* 0x000000085d5d7220 */ /* 0x000fe20000400000 */
[----:B------:R-:W-:Y:S01]  /*6ca0*/  IADD3 R4, P0, R9, R2, RZ ;  /* 0x0000000209047210 */ /* 0x000fe20007f1e0ff */
[-C--:B------:R-:W-:Y:S01]  /*6cb0*/  FMUL R94, R94, R8.reuse ;  /* 0x000000085e5e7220 */ /* 0x080fe20000400000 */
[----:B------:R-:W-:Y:S01]  /*6cc0*/  F2FP.BF16.F32.PACK_AB R89, RZ, R89 ;  /* 0x00000059ff59723e */ /* 0x000fe200000010ff */
[----:B------:R-:W-:Y:S01]  /*6cd0*/  FMUL R95, R95, R8 ;  /* 0x000000085f5f7220 */ /* 0x000fe20000400000 */
[----:B------:R-:W-:Y:S01]  /*6ce0*/  F2FP.BF16.F32.PACK_AB R90, RZ, R90 ;  /* 0x0000005aff5a723e */ /* 0x000fe200000010ff */
[----:B------:R-:W-:Y:S01]  /*6cf0*/  IMAD.X R5, R7, 0x1, R3, P0 ;  /* 0x0000000107057824 */ /* 0x000fe200000e0603 */
[C---:B------:R-:W-:Y:S01]  /*6d00*/  ISETP.GT.AND P5, PT, R0.reuse, 0x8, P2 ;  /* 0x000000080000780c */ /* 0x040fe200017a4270 */
[----:B------:R-:W-:Y:S01]  /*6d10*/  @P4 STG.E.U16 desc[UR12][R2.64+0x2], R89 ;  /* 0x0000025902004986 */ /* 0x000fe2000c10150c */
[----:B------:R-:W-:Y:S01]  /*6d20*/  ISETP.GT.AND P4, PT, R0, 0x1, P3 ;  /* 0x000000010000780c */ /* 0x000fe20001f84270 */
[-C--:B------:R-:W-:Y:S01]  /*6d30*/  FMUL R96, R96, R8.reuse ;  /* 0x0000000860607220 */ /* 0x080fe20000400000 */
[----:B------:R-:W-:Y:S01]  /*6d40*/  F2FP.BF16.F32.PACK_AB R91, RZ, R91 ;  /* 0x0000005bff5b723e */ /* 0x000fe200000010ff */
[----:B------:R-:W-:Y:S01]  /*6d50*/  @P1 STG.E.U16 desc[UR12][R4.64], R90 ;  /* 0x0000005a04001986 */ /* 0x000fe2000c10150c */
[----:B------:R-:W-:Y:S01]  /*6d60*/  ISETP.GT.AND P1, PT, R0, 0x9, P2 ;  /* 0x000000090000780c */ /* 0x000fe20001724270 */
[----:B------:R-:W-:Y:S01]  /*6d70*/  FMUL R97, R97, R8 ;  /* 0x0000000861617220 */ /* 0x000fe20000400000 */
[----:B------:R-:W-:Y:S01]  /*6d80*/  F2FP.BF16.F32.PACK_AB R92, RZ, R92 ;  /* 0x0000005cff5c723e */ /* 0x000fe200000010ff */
[-C--:B------:R-:W-:Y:S01]  /*6d90*/  FMUL R98, R98, R8.reuse ;  /* 0x0000000862627220 */ /* 0x080fe20000400000 */
[----:B------:R-:W-:Y:S01]  /*6da0*/  F2FP.BF16.F32.PACK_AB R93, RZ, R93 ;  /* 0x0000005dff5d723e */ /* 0x000fe200000010ff */
[-C--:B------:R-:W-:Y:S01]  /*6db0*/  FMUL R99, R99, R8.reuse ;  /* 0x0000000863637220 */ /* 0x080fe20000400000 */
[----:B------:R-:W-:Y:S01]  /*6dc0*/  ISETP.GT.AND P0, PT, R0, 0x8, P3 ;  /* 0x000000080000780c */ /* 0x000fe20001f04270 */
[----:B------:R-:W-:Y:S01]  /*6dd0*/  FMUL R100, R100, R8 ;  /* 0x0000000864647220 */ /* 0x000fe20000400000 */
[----:B------:R-:W-:Y:S01]  /*6de0*/  F2FP.BF16.F32.PACK_AB R94, RZ, R94 ;  /* 0x0000005eff5e723e */ /* 0x000fe200000010ff */
[----:B------:R-:W-:Y:S01]  /*6df0*/  @P4 STG.E.U16 desc[UR12][R4.64+0x2], R91 ;  /* 0x0000025b04004986 */ /* 0x000fe2000c10150c */
[----:B------:R-:W-:Y:S01]  /*6e00*/  F2FP.BF16.F32.PACK_AB R95, RZ, R95 ;  /* 0x0000005fff5f723e */ /* 0x000fe200000010ff */
[-C--:B------:R-:W-:Y:S01]  /*6e10*/  FMUL R101, R101, R8.reuse ;  /* 0x0000000865657220 */ /* 0x080fe20000400000 */
[C---:B------:R-:W-:Y:S01]  /*6e20*/  ISETP.GT.AND P4, PT, R0.reuse, 0x10, P2 ;  /* 0x000000100000780c */ /* 0x040fe20001784270 */
[----:B------:R-:W-:Y:S01]  /*6e30*/  @P5 STG.E.U16 desc[UR12][R2.64+0x10], R92 ;  /* 0x0000105c02005986 */ /* 0x000fe2000c10150c */
[----:B------:R-:W-:Y:S01]  /*6e40*/  ISETP.GT.AND P5, PT, R0, 0x10, P3 ;  /* 0x000000100000780c */ /* 0x000fe20001fa4270 */
[----:B------:R-:W-:Y:S01]  /*6e50*/  FMUL R102, R102, R8 ;  /* 0x0000000866667220 */ /* 0x000fe20000400000 */
[----:B------:R-:W-:Y:S01]  /*6e60*/  F2FP.BF16.F32.PACK_AB R96, RZ, R96 ;  /* 0x00000060ff60723e */ /* 0x000fe200000010ff */
[----:B------:R-:W-:Y:S01]  /*6e70*/  @P1 STG.E.U16 desc[UR12][R2.64+0x12], R93 ;  /* 0x0000125d02001986 */ /* 0x000fe2000c10150c */
[C---:B------:R-:W-:Y:S01]  /*6e80*/  ISETP.GT.AND P1, PT, R0.reuse, 0x9, P3 ;  /* 0x000000090000780c */ /* 0x040fe20001f24270 */
        /* <DEDUP_REMOVED lines=8> */
[----:B------:R-:W-:Y:S01]  /*6f10*/  FMUL R106, R106, R8 ;  /* 0x000000086a6a7220 */ /* 0x000fe20000400000 */
[----:B------:R-:W-:Y:S01]  /*6f20*/  F2FP.BF16.F32.PACK_AB R100, RZ, R100 ;  /* 0x00000064ff64723e */ /* 0x000fe200000010ff */
[-C--:B------:R-:W-:Y:S01]  /*6f30*/  FMUL R107, R107, R8.reuse ;  /* 0x000000086b6b7220 */ /* 0x080fe20000400000 */
[----:B------:R-:W-:Y:S01]  /*6f40*/  F2FP.BF16.F32.PACK_AB R101, RZ, R101 ;  /* 0x00000065ff65723e */ /* 0x000fe200000010ff */
        /* <DEDUP_REMOVED lines=21> */
[----:B------:R-:W-:Y:S01]  /*70a0*/  ISETP.GT.AND P4, PT, R0, 0x21, P2 ;  /* 0x000000210000780c */ /* 0x000fe20001784270 */
[-C--:B------:R-:W-:Y:S01]  /*70b0*/  FMUL R113, R113, R8.reuse ;  /* 0x0000000871717220 */ /* 0x080fe20000400000 */
[----:B------:R-:W-:Y:S01]  /*70c0*/  F2FP.BF16.F32.PACK_AB R107, RZ, R107 ;  /* 0x0000006bff6b723e */ /* 0x000fe200000010ff */
        /* <DEDUP_REMOVED lines=102> */
[-C--:B------:R-:W-:Y:S01]  /*7730*/  FMUL R144, R144, R8.reuse ;  /* 0x0000000890907220 */ /* 0x080fe20000400000 */
[----:B------:R-:W-:Y:S01]  /*7740*/  ISETP.GT.AND P6, PT, R0, 0x68, P3 ;  /* 0x000000680000780c */ /* 0x000fe20001fc4270 */
[----:B------:R-:W-:Y:S01]  /*7750*/  FMUL R145, R145, R8 ;  /* 0x0000000891917220 */ /* 0x000fe20000400000 */
[----:B------:R-:W-:Y:S01]  /*7760*/  F2FP.BF16.F32.PACK_AB R138, RZ, R138 ;  /* 0x0000008aff8a723e */ /* 0x000fe200000010ff */
[-C--:B------:R-:W-:Y:S01]  /*7770*/  FMUL R146, R146, R8.reuse ;  /* 0x0000000892927220 */ /* 0x080fe20000400000 */
[----:B------:R-:W-:Y:S01]  /*7780*/  F2FP.BF16.F32.PACK_AB R139, RZ, R139 ;  /* 0x0000008bff8b723e */ /* 0x000fe200000010ff */
[----:B------:R-:W-:Y:S01]  /*7790*/  @P1 STG.E.U16 desc[UR12][R4.64+0x80], R122 ;  /* 0x0000807a04001986 */ /* 0x000fe2000c10150c */
[C---:B------:R-:W-:Y:S01]  /*77a0*/  ISETP.GT.AND P1, PT, R0.reuse, 0x48, P3 ;  /* 0x000000480000780c */ /* 0x040fe20001f24270 */
[----:B------:R-:W-:Y:S01]  /*77b0*/  FMUL R147, R147, R8 ;  /* 0x0000000893937220 */ /* 0x000fe20000400000 */
[----:B------:R-:W-:Y:S01]  /*77c0*/  F2FP.BF16.F32.PACK_AB R140, RZ, R140 ;  /* 0x0000008cff8c723e */ /* 0x000fe200000010ff */
[----:B------:R-:W-:Y:S01]  /*77d0*/  @P4 STG.E.U16 desc[UR12][R4.64+0x82], R123 ;  /* 0x0000827b04004986 */ /* 0x000fe2000c10150c */
[----:B------:R-:W-:Y:S01]  /*77e0*/  ISETP.GT.AND P4, PT, R0, 0x49, P3 ;  /* 0x000000490000780c */ /* 0x000fe20001f84270 */
[----:B------:R-:W-:Y:S01]  /*77f0*/  FMUL R148, R148, R8 ;  /* 0x0000000894947220 */ /* 0x000fe20000400000 */
[----:B------:R-:W-:Y:S01]  /*7800*/  F2FP.BF16.F32.PACK_AB R141, RZ, R141 ;  /* 0x0000008dff8d723e */ /* 0x000fe200000010ff */
[----:B------:R-:W-:Y:S01]  /*7810*/  @P0 STG.E.U16 desc[UR12][R2.64+0x90], R124 ;  /* 0x0000907c02000986 */ /* 0x000fe2000c10150c */
[----:B------:R-:W-:Y:S01]  /*7820*/  ISETP.GT.AND P0, PT, R0, 0x50, P3 ;  /* 0x000000500000780c */ /* 0x000fe20001f04270 */
[----:B------:R-:W-:Y:S01]  /*7830*/  IMAD.SHL.U32 R15, R16, 0x2, RZ ;  /* 0x00000002100f7824 */ /* 0x000fe200078e00ff */
        /* <DEDUP_REMOVED lines=26> */
[----:B------:R-:W-:Y:S01]  /*79e0*/  SHF.L.U64.HI R13, R16, 0x1, R11 ;  /* 0x00000001100d7819 */ /* 0x000fe2000001020b */
[-C--:B------:R-:W-:Y:S01]  /*79f0*/  FMUL R28, R28, R8.reuse ;  /* 0x000000081c1c7220 */ /* 0x080fe20000400000 */
[----:B------:R-:W-:Y:S01]  /*7a00*/  F2FP.BF16.F32.PACK_AB R149, RZ, R149 ;  /* 0x00000095ff95723e */ /* 0x000fe200000010ff */
        /* <DEDUP_REMOVED lines=31> */
[----:B------:R-:W-:Y:S01]  /*7c00*/  ISETP.GT.AND P5, PT, R0, 0x69, P2 ;  /* 0x000000690000780c */ /* 0x000fe200017a4270 */
[-C--:B------:R-:W-:Y:S01]  /*7c10*/  FMUL R38, R38, R8.reuse ;  /* 0x0000000826267220 */ /* 0x080fe20000400000 */
[----:B------:R-:W-:Y:S01]  /*7c20*/  F2FP.BF16.F32.PACK_AB R31, RZ, R31 ;  /* 0x0000001fff1f723e */ /* 0x000fe200000010ff */
[----:B------:R-:W-:Y:S01]  /*7c30*/  @P1 STG.E.U16 desc[UR12][R4.64+0xc0], R138 ;  /* 0x0000c08a04001986 */ /* 0x000fe2000c10150c */
[C---:B------:R-:W-:Y:S01]  /*7c40*/  ISETP.GT.AND P1, PT, R10.reuse, 0x40, PT ;  /* 0x000000400a00780c */ /* 0x040fe20003f24270 */
[----:B------:R-:W-:Y:S01]  /*7c50*/  FMUL R39, R39, R8 ;  /* 0x0000000827277220 */ /* 0x000fe20000400000 */
[----:B------:R-:W-:Y:S01]  /*7c60*/  F2FP.BF16.F32.PACK_AB R32, RZ, R32 ;  /* 0x00000020ff20723e */ /* 0x000fe200000010ff */
[----:B------:R-:W-:Y:S01]  /*7c70*/  @P0 STG.E.U16 desc[UR12][R4.64+0xc2], R139 ;  /* 0x0000c28b04000986 */ /* 0x000fe2000c10150c */
[----:B------:R-:W-:Y:S01]  /*7c80*/  ISETP.GT.AND P0, PT, R10, 0x48, PT ;  /* 0x000000480a00780c */ /* 0x000fe20003f04270 */
        /* <DEDUP_REMOVED lines=17> */
[C---:B------:R-:W-:Y:S01]  /*7da0*/  ISETP.GT.AND P4, PT, R0.reuse, 0x78, P2 ;  /* 0x000000780000780c */ /* 0x040fe20001784270 */
[-C--:B------:R-:W-:Y:S01]  /*7db0*/  FMUL R45, R45, R8.reuse ;  /* 0x000000082d2d7220 */ /* 0x080fe20000400000 */
[C---:B------:R-:W-:Y:S01]  /*7dc0*/  ISETP.GT.AND P2, PT, R0.reuse, 0x79, P2 ;  /* 0x000000790000780c */ /* 0x040fe20001744270 */
        /* <DEDUP_REMOVED lines=15> */
[----:B------:R-:W-:Y:S01]  /*7ec0*/  IADD3 R10, P5, R15, R2, RZ ;  /* 0x000000020f0a7210 */ /* 0x000fe20007fbe0ff */
[----:B------:R-:W-:Y:S01]  /*7ed0*/  FMUL R51, R51, R8 ;  /* 0x0000000833337220 */ /* 0x000fe20000400000 */
[----:B------:R-:W-:Y:S01]  /*7ee0*/  F2FP.BF16.F32.PACK_AB R43, RZ, R43 ;  /* 0x0000002bff2b723e */ /* 0x000fe200000010ff */
[----:B------:R-:W-:Y:S01]  /*7ef0*/  @P6 STG.E.U16 desc[UR12][R4.64+0xe2], R147 ;  /* 0x0000e29304006986 */ /* 0x000fe2000c10150c */
[----:B------:R-:W-:Y:S01]  /*7f00*/  F2FP.BF16.F32.PACK_AB R44, RZ, R44 ;  /* 0x0000002cff2c723e */ /* 0x000fe200000010ff */
[----:B------:R-:W-:Y:S01]  /*7f10*/  IMAD.X R11, R13, 0x1, R3, P5 ;  /* 0x000000010d0b7824 */ /* 0x000fe200028e0603 */
[----:B------:R-:W-:Y:S01]  /*7f20*/  IADD3 R12, P5, P6, R9, R2, R15 ;  /* 0x00000002090c7210 */ /* 0x000fe20007ebe00f */
[----:B------:R-:W-:Y:S01]  /*7f30*/  @P4 STG.E.U16 desc[UR12][R2.64+0xf0], R148 ;  /* 0x0000f09402004986 */ /* 0x000fe2000c10150c */
[----:B------:R-:W-:Y:S01]  /*7f40*/  ISETP.GT.AND P4, PT, R0, 0x78, P3 ;  /* 0x000000780000780c */ /* 0x000fe20001f84270 */
[-C--:B------:R-:W-:Y:S01]  /*7f50*/  FMUL R52, R52, R8.reuse ;  /* 0x0000000834347220 */ /* 0x080fe20000400000 */
[C---:B------:R-:W-:Y:S01]  /*7f60*/  ISETP.GT.AND P3, PT, R0.reuse, 0x79, P3 ;  /* 0x000000790000780c */ /* 0x040fe20001f64270 */
[----:B------:R0:W-:Y:S01]  /*7f70*/  @P2 STG.E.U16 desc[UR12][R2.64+0xf2], R149 ;  /* 0x0000f29502002986 */ /* 0x0001e2000c10150c */
[----:B------:R-:W-:Y:S01]  /*7f80*/  IADD3.X R13, R7, R3, R13, P5, P6 ;  /* 0x00000003070d7210 */ /* 0x000fe20002fec40d */
[-C--:B------:R-:W-:Y:S01]  /*7f90*/  FMUL R53, R53, R8.reuse ;  /* 0x0000000835357220 */ /* 0x080fe20000400000 */
[----:B------:R-:W-:Y:S01]  /*7fa0*/  ISETP.GT.AND P5, PT, R0, 0x1, P1 ;  /* 0x000000010000780c */ /* 0x000fe20000fa4270 */
[-C--:B------:R-:W-:Y:S01]  /*7fb0*/  FMUL R54, R54, R8.reuse ;  /* 0x0000000836367220 */ /* 0x080fe20000400000 */
[----:B------:R-:W-:Y:S01]  /*7fc0*/  ISETP.GT.AND P2, PT, R0, RZ, P0 ;  /* 0x000000ff0000720c */ /* 0x000fe20000744270 */
[-C--:B------:R-:W-:Y:S01]  /*7fd0*/  FMUL R55, R55, R8.reuse ;  /* 0x0000000837377220 */ /* 0x080fe20000400000 */
[----:B------:R-:W-:Y:S01]  /*7fe0*/  F2FP.BF16.F32.PACK_AB R45, RZ, R45 ;  /* 0x0000002dff2d723e */ /* 0x000fe200000010ff */
[----:B------:R-:W-:Y:S01]  /*7ff0*/  FMUL R56, R56, R8 ;  /* 0x0000000838387220 */ /* 0x000fe20000400000 */
[----:B------:R-:W-:Y:S01]  /*8000*/  F2FP.BF16.F32.PACK_AB R46, RZ, R46 ;  /* 0x0000002eff2e723e */ /* 0x000fe200000010ff */
[----:B------:R-:W-:Y:S01]  /*8010*/  FMUL R57, R57, R8 ;  /* 0x0000000839397220 */ /* 0x000fe20000400000 */
[----:B------:R-:W-:Y:S01]  /*8020*/  F2FP.BF16.F32.PACK_AB R47, RZ, R47 ;  /* 0x0000002fff2f723e */ /* 0x000fe200000010ff */
[----:B0-----:R-:W-:Y:S01]  /*8030*/  @P4 IMAD.MOV.U32 R2, RZ, RZ, R4 ;  /* 0x000000ffff024224 */ /* 0x001fe200078e0004 */
[----:B------:R-:W-:Y:S01]  /*8040*/  F2FP.BF16.F32.PACK_AB R48, RZ, R48 ;  /* 0x00000030ff30723e */ /* 0x000fe200000010ff */
[----:B------:R-:W-:Y:S01]  /*8050*/  @P4 IMAD.MOV.U32 R3, RZ, RZ, R5 ;  /* 0x000000ffff034224 */ /* 0x000fe200078e0005 */
[----:B------:R-:W-:Y:S01]  /*8060*/  F2FP.BF16.F32.PACK_AB R49, RZ, R49 ;  /* 0x00000031ff31723e */ /* 0x000fe200000010ff */
[----:B------:R-:W-:Y:S01]  /*8070*/  FMUL R58, R58, R8 ;  /* 0x000000083a3a7220 */ /* 0x000fe20000400000 */
[----:B------:R-:W-:Y:S01]  /*8080*/  F2FP.BF16.F32.PACK_AB R50, RZ, R50 ;  /* 0x00000032ff32723e */ /* 0x000fe200000010ff */
[-C--:B------:R-:W-:Y:S01]  /*8090*/  FMUL R59, R59, R8.reuse ;  /* 0x000000083b3b7220 */ /* 0x080fe20000400000 */
[----:B------:R0:W-:Y:S01]  /*80a0*/  @P4 STG.E.U16 desc[UR12][R2.64+0xf0], R150 ;  /* 0x0000f09602004986 */ /* 0x0001e2000c10150c */
[----:B------:R-:W-:Y:S01]  /*80b0*/  ISETP.GT.AND P4, PT, R0, RZ, P1 ;  /* 0x000000ff0000720c */ /* 0x000fe20000f84270 */
[-C--:B------:R-:W-:Y:S01]  /*80c0*/  FMUL R60, R60, R8.reuse ;  /* 0x000000083c3c7220 */ /* 0x080fe20000400000 */
[----:B------:R-:W-:Y:S01]  /*80d0*/  F2FP.BF16.F32.PACK_AB R51, RZ, R51 ;  /* 0x00000033ff33723e */ /* 0x000fe200000010ff */
[----:B------:R-:W-:Y:S01]  /*80e0*/  @P3 STG.E.U16 desc[UR12][R4.64+0xf2], R151 ;  /* 0x0000f29704003986 */ /* 0x000fe2000c10150c */
[----:B------:R-:W-:Y:S01]  /*80f0*/  IADD3 R6, P3, R10, R9, RZ ;  /* 0x000000090a067210 */ /* 0x000fe20007f7e0ff */
[----:B------:R-:W-:Y:S01]  /*8100*/  FMUL R61, R61, R8 ;  /* 0x000000083d3d7220 */ /* 0x000fe20000400000 */
[----:B------:R-:W-:Y:S01]  /*8110*/  F2FP.BF16.F32.PACK_AB R52, RZ, R52 ;  /* 0x00000034ff34723e */ /* 0x000fe200000010ff */
[----:B------:R-:W-:Y:S01]  /*8120*/  @P5 STG.E.U16 desc[UR12][R10.64+0x2], R25 ;  /* 0x000002190a005986 */ /* 0x000fe2000c10150c */
[C---:B------:R-:W-:Y:S01]  /*8130*/  ISETP.GT.AND P5, PT, R0.reuse, 0x9, P1 ;  /* 0x000000090000780c */ /* 0x040fe20000fa4270 */
[----:B------:R-:W-:Y:S01]  /*8140*/  IMAD.X R7, R11, 0x1, R7, P3 ;  /* 0x000000010b077824 */ /* 0x000fe200018e0607 */
        /* <DEDUP_REMOVED lines=13> */
[----:B0-----:R-:W-:Y:S01]  /*8220*/  @P3 IMAD.MOV.U32 R2, RZ, RZ, R6 ;  /* 0x000000ffff023224 */ /* 0x001fe200078e0006 */
[----:B------:R-:W-:Y:S01]  /*8230*/  F2FP.BF16.F32.PACK_AB R57, RZ, R57 ;  /* 0x00000039ff39723e */ /* 0x000fe200000010ff */
[----:B------:R-:W-:Y:S01]  /*8240*/  @P3 IMAD.MOV.U32 R3, RZ, RZ, R7 ;  /* 0x000000ffff033224 */ /* 0x000fe200078e0007 */
[----:B------:R-:W-:Y:S01]  /*8250*/  F2FP.BF16.F32.PACK_AB R58, RZ, R58 ;  /* 0x0000003aff3a723e */ /* 0x000fe200000010ff */
[-C--:B------:R-:W-:Y:S01]  /*8260*/  FMUL R66, R66, R8.reuse ;  /* 0x0000000842427220 */ /* 0x080fe20000400000 */
[----:B------:R-:W-:Y:S01]  /*8270*/  F2FP.BF16.F32.PACK_AB R59, RZ, R59 ;  /* 0x0000003bff3b723e */ /* 0x000fe200000010ff */
[-C--:B------:R-:W-:Y:S01]  /*8280*/  FMUL R67, R67, R8.reuse ;  /* 0x0000000843437220 */ /* 0x080fe20000400000 */
[----:B------:R0:W-:Y:S01]  /*8290*/  @P3 STG.E.U16 desc[UR12][R2.64+0x2], R27 ;  /* 0x0000021b02003986 */ /* 0x0001e2000c10150c */
        /* <DEDUP_REMOVED lines=21> */
[----:B------:R-:W-:Y:S01]  /*83f0*/  FMUL R73, R73, R8 ;  /* 0x0000000849497220 */ /* 0x000fe20000400000 */
[----:B------:R-:W-:Y:S01]  /*8400*/  F2FP.BF16.F32.PACK_AB R65, RZ, R65 ;  /* 0x00000041ff41723e */ /* 0x000fe200000010ff */
[----:B------:R-:W-:Y:S01]  /*8410*/  @P5 STG.E.U16 desc[UR12][R10.64+0x22], R33 ;  /* 0x000022210a005986 */ /* 0x000fe2000c10150c */
[----:B------:R-:W-:Y:S01]  /*8420*/  ISETP.GT.AND P5, PT, R0, 0x19, P1 ;  /* 0x000000190000780c */ /* 0x000fe20000fa4270 */
[--C-:B0-----:R-:W-:Y:S01]  /*8430*/  @P2 IMAD.MOV.U32 R2, RZ, RZ, R12.reuse ;  /* 0x000000ffff022224 */ /* 0x101fe200078e000c */
[----:B------:R-:W-:Y:S01]  /*8440*/  F2FP.BF16.F32.PACK_AB R66, RZ, R66 ;  /* 0x00000042ff42723e */ /* 0x000fe200000010ff */
[--C-:B------:R-:W-:Y:S01]  /*8450*/  @P2 IMAD.MOV.U32 R3, RZ, RZ, R13.reuse ;  /* 0x000000ffff032224 */ /* 0x100fe200078e000d */
[----:B------:R-:W-:Y:S01]  /*8460*/  F2FP.BF16.F32.PACK_AB R67, RZ, R67 ;  /* 0x00000043ff43723e */ /* 0x000fe200000010ff */
[----:B------:R-:W-:Y:S01]  /*8470*/  FMUL R74, R74, R8 ;  /* 0x000000084a4a7220 */ /* 0x000fe20000400000 */
[----:B------:R-:W-:Y:S01]  /*8480*/  F2FP.BF16.F32.PACK_AB R68, RZ, R68 ;  /* 0x00000044ff44723e */ /* 0x000fe200000010ff */
[-C--:B------:R-:W-:Y:S01]  /*8490*/  FMUL R75, R75, R8.reuse ;  /* 0x000000084b4b7220 */ /* 0x080fe20000400000 */
[----:B------:R0:W-:Y:S01]  /*84a0*/  @P2 STG.E.U16 desc[UR12][R2.64+0x20], R34 ;  /* 0x0000202202002986 */ /* 0x0001e2000c10150c */
        /* <DEDUP_REMOVED lines=9> */
[----:B------:R-:W-:Y:S01]  /*8540*/  FMUL R80, R80, R8 ;  /* 0x0000000850507220 */ /* 0x000fe20000400000 */
[----:B------:R-:W-:Y:S01]  /*8550*/  F2FP.BF16.F32.PACK_AB R73, RZ, R73 ;  /* 0x00000049ff49723e */ /* 0x000fe200000010ff */
[--C-:B0-----:R-:W-:Y:S01]  /*8560*/  @P3 IMAD.MOV.U32 R2, RZ, RZ, R12.reuse ;  /* 0x000000ffff023224 */ /* 0x101fe200078e000c */
[----:B------:R-:W-:Y:S01]  /*8570*/  F2FP.BF16.F32.PACK_AB R74, RZ, R74 ;  /* 0x0000004aff4a723e */ /* 0x000fe200000010ff */
[--C-:B------:R-:W-:Y:S01]  /*8580*/  @P3 IMAD.MOV.U32 R3, RZ, RZ, R13.reuse ;  /* 0x000000ffff033224 */ /* 0x100fe200078e000d */
[----:B------:R-:W-:Y:S01]  /*8590*/  ISETP.GT.AND P6, PT, R0, 0x68, P0 ;  /* 0x000000680000780c */ /* 0x000fe200007c4270 */
[-C--:B------:R-:W-:Y:S01]  /*85a0*/  FMUL R81, R81, R8.reuse ;  /* 0x0000000851517220 */ /* 0x080fe20000400000 */
[----:B------:R-:W-:Y:S01]  /*85b0*/  F2FP.BF16.F32.PACK_AB R75, RZ, R75 ;  /* 0x0000004bff4b723e */ /* 0x000fe200000010ff */
[-C--:B------:R-:W-:Y:S01]  /*85c0*/  FMUL R82, R82, R8.reuse ;  /* 0x0000000852527220 */ /* 0x080fe20000400000 */
[----:B------:R0:W-:Y:S01]  /*85d0*/  @P3 STG.E.U16 desc[UR12][R2.64+0x22], R35 ;  /* 0x0000222302003986 */ /* 0x0001e2000c10150c */
        /* <DEDUP_REMOVED lines=17> */
[----:B------:R-:W-:Y:S01]  /*86f0*/  FMUL R8, R87, R8 ;  /* 0x0000000857087220 */ /* 0x000fe20000400000 */
[----:B------:R0:W-:Y:S01]  /*8700*/  @P2 STG.E.U16 desc[UR12][R2.64+0x30], R38 ;  /* 0x0000302602002986 */ /* 0x0001e2000c10150c */
[----:B------:R-:W-:-:S02]  /*8710*/  ISETP.GT.AND P2, PT, R0, 0x20, P0 ;  /* 0x000000200000780c */ /* 0x000fc40000744270 */
[----:B------:R-:W-:Y:S02]  /*8720*/  F2FP.BF16.F32.PACK_AB R82, RZ, R82 ;  /* 0x00000052ff52723e */ /* 0x000fe400000010ff */
[----:B------:R-:W-:Y:S02]  /*8730*/  F2FP.BF16.F32.PACK_AB R83, RZ, R83 ;  /* 0x00000053ff53723e */ /* 0x000fe400000010ff */
[----:B------:R-:W-:Y:S02]  /*8740*/  F2FP.BF16.F32.PACK_AB R84, RZ, R84 ;  /* 0x00000054ff54723e */ /* 0x000fe400000010ff */
[----:B------:R-:W-:Y:S02]  /*8750*/  F2FP.BF16.F32.PACK_AB R85, RZ, R85 ;  /* 0x00000055ff55723e */ /* 0x000fe400000010ff */
[----:B------:R-:W-:Y:S01]  /*8760*/  F2FP.BF16.F32.PACK_AB R86, RZ, R86 ;  /* 0x00000056ff56723e */ /* 0x000fe200000010ff */
[----:B0-----:R-:W-:Y:S02]  /*8770*/  @P3 IMAD.MOV.U32 R2, RZ, RZ, R12 ;  /* 0x000000ffff023224 */ /* 0x001fe400078e000c */
[----:B------:R-:W-:-:S05]  /*8780*/  @P3 IMAD.MOV.U32 R3, RZ, RZ, R13 ;  /* 0x000000ffff033224 */ /* 0x000fca00078e000d */
[----:B------:R0:W-:Y:S01]  /*8790*/  @P3 STG.E.U16 desc[UR12][R2.64+0x32], R39 ;  /* 0x0000322702003986 */ /* 0x0001e2000c10150c */
[----:B------:R-:W-:-:S03]  /*87a0*/  ISETP.GT.AND P3, PT, R0, 0x21, P0 ;  /* 0x000000210000780c */ /* 0x000fc60000764270 */
[----:B------:R-:W-:Y:S01]  /*87b0*/  @P4 STG.E.U16 desc[UR12][R10.64+0x40], R40 ;  /* 0x000040280a004986 */ /* 0x000fe2000c10150c */
[----:B------:R-:W-:-:S03]  /*87c0*/  ISETP.GT.AND P4, PT, R0, 0x28, P1 ;  /* 0x000000280000780c */ /* 0x000fc60000f84270 */
[----:B------:R-:W-:Y:S01]  /*87d0*/  @P5 STG.E.U16 desc[UR12][R10.64+0x42], R41 ;  /* 0x000042290a005986 */ /* 0x000fe2000c10150c */
[----:B------:R-:W-:Y:S01]  /*87e0*/  ISETP.GT.AND P5, PT, R0, 0x29, P1 ;  /* 0x000000290000780c */ /* 0x000fe20000fa4270 */
[----:B0-----:R-:W-:Y:S02]  /*87f0*/  @P2 IMAD.MOV.U32 R2, RZ, RZ, R12 ;  /* 0x000000ffff022224 */ /* 0x001fe400078e000c */
[----:B------:R-:W-:-:S05]  /*8800*/  @P2 IMAD.MOV.U32 R3, RZ, RZ, R13 ;  /* 0x000000ffff032224 */ /* 0x000fca00078e000d */
[----:B------:R0:W-:Y:S01]  /*8810*/  @P2 STG.E.U16 desc[UR12][R2.64+0x40], R42 ;  /* 0x0000402a02002986 */ /* 0x0001e2000c10150c */
[----:B------:R-:W-:Y:S01]  /*8820*/  ISETP.GT.AND P2, PT, R0, 0x28, P0 ;  /* 0x000000280000780c */ /* 0x000fe20000744270 */
        /* <DEDUP_REMOVED lines=111> */
[C---:B------:R-:W-:Y:S02]  /*8f20*/  ISETP.GT.AND P3, PT, R0.reuse, 0x78, P1 ;  /* 0x000000780000780c */ /* 0x040fe40000f64270 */
[C---:B------:R-:W-:Y:S01]  /*8f30*/  ISETP.GT.AND P1, PT, R0.reuse, 0x79, P1 ;  /* 0x000000790000780c */ /* 0x040fe20000f24270 */
[----:B------:R-:W-:Y:S01]  /*8f40*/  @P4 STG.E.U16 desc[UR12][R10.64+0xe0], R80 ;  /* 0x0000e0500a004986 */ /* 0x000fe2000c10150c */
[C---:B------:R-:W-:Y:S02]  /*8f50*/  ISETP.GT.AND P4, PT, R0.reuse, 0x71, P0 ;  /* 0x000000710000780c */ /* 0x040fe40000784270 */
[----:B------:R-:W-:Y:S01]  /*8f60*/  ISETP.GT.AND P0, PT, R0, 0x79, P0 ;  /* 0x000000790000780c */ /* 0x000fe20000704270 */
[----:B------:R-:W-:Y:S01]  /*8f70*/  @P2 STG.E.U16 desc[UR12][R10.64+0xe2], R81 ;  /* 0x0000e2510a002986 */ /* 0x000fe2000c10150c */
[----:B0-----:R-:W-:Y:S02]  /*8f80*/  @P5 IMAD.MOV.U32 R2, RZ, RZ, R12 ;  /* 0x000000ffff025224 */ /* 0x001fe400078e000c */
[----:B------:R-:W-:-:S05]  /*8f90*/  @P5 IMAD.MOV.U32 R3, RZ, RZ, R13 ;  /* 0x000000ffff035224 */ /* 0x000fca00078e000d */
[----:B------:R0:W-:Y:S02]  /*8fa0*/  @P5 STG.E.U16 desc[UR12][R2.64+0xe0], R82 ;  /* 0x0000e05202005986 */ /* 0x0001e4000c10150c */
[----:B0-----:R-:W-:Y:S02]  /*8fb0*/  @P4 IMAD.MOV.U32 R2, RZ, RZ, R12 ;  /* 0x000000ffff024224 */ /* 0x001fe400078e000c */
[----:B------:R-:W-:-:S05]  /*8fc0*/  @P4 IMAD.MOV.U32 R3, RZ, RZ, R13 ;  /* 0x000000ffff034224 */ /* 0x000fca00078e000d */
[----:B------:R0:W-:Y:S04]  /*8fd0*/  @P4 STG.E.U16 desc[UR12][R2.64+0xe2], R83 ;  /* 0x0000e25302004986 */ /* 0x0001e8000c10150c */
[----:B------:R1:W-:Y:S04]  /*8fe0*/  @P3 STG.E.U16 desc[UR12][R10.64+0xf0], R84 ;  /* 0x0000f0540a003986 */ /* 0x0003e8000c10150c */
[----:B------:R1:W-:Y:S01]  /*8ff0*/  @P1 STG.E.U16 desc[UR12][R10.64+0xf2], R85 ;  /* 0x0000f2550a001986 */ /* 0x0003e2000c10150c */
[----:B0-----:R-:W-:Y:S02]  /*9000*/  @P6 IMAD.MOV.U32 R2, RZ, RZ, R12 ;  /* 0x000000ffff026224 */ /* 0x001fe400078e000c */
[----:B------:R-:W-:-:S05]  /*9010*/  @P6 IMAD.MOV.U32 R3, RZ, RZ, R13 ;  /* 0x000000ffff036224 */ /* 0x000fca00078e000d */
[----:B------:R1:W-:Y:S01]  /*9020*/  @P6 STG.E.U16 desc[UR12][R2.64+0xf0], R86 ;  /* 0x0000f05602006986 */ /* 0x0003e2000c10150c */
[----:B------:R-:W-:Y:S05]  /*9030*/  @!P0 EXIT ;  /* 0x000000000000894d */ /* 0x000fea0003800000 */
[----:B------:R-:W-:-:S05]  /*9040*/  F2FP.BF16.F32.PACK_AB R8, RZ, R8 ;  /* 0x00000008ff08723e */ /* 0x000fca00000010ff */
[----:B------:R-:W-:Y:S01]  /*9050*/  STG.E.U16 desc[UR12][R12.64+0xf2], R8 ;  /* 0x0000f2080c007986 */ /* 0x000fe2000c10150c */
[----:B------:R-:W-:Y:S05]  /*9060*/  EXIT ;  /* 0x000000000000794d */ /* 0x000fea0003800000 */
.L_x_9:
[----:B------:R-:W-:-:S13]  /*9070*/  ISETP.NE.AND P0, PT, R4, RZ, PT ;  /* 0x000000ff0400720c */ /* 0x000fda0003f05270 */
[----:B------:R-:W-:Y:S05]  /*9080*/  @P0 EXIT ;  /* 0x000000000000094d */ /* 0x000fea0003800000 */
[----:B------:R-:W-:Y:S01]  /*9090*/  ELECT P0, URZ, PT ;  /* 0x00000000003f782f */ /* 0x000fe20003800000 */
[----:B------:R-:W-:-:S12]  /*90a0*/  BSSY B0, `(.L_x_272) ;  /* 0x0000070000007945 */ /* 0x000fd80003800000 */
[----:B------:R-:W-:Y:S05]  /*90b0*/  @!P0 BRA `(.L_x_273) ;  /* 0x0000000400b88947 */ /* 0x000fea0003800000 */
[----:B------:R-:W-:Y:S02]  /*90c0*/  ISETP.GE.AND P0, PT, R2, 0x1, PT ;  /* 0x000000010200780c */ /* 0x000fe40003f06270 */
[----:B------:R-:W-:-:S04]  /*90d0*/  SHF.R.S32.HI R5, RZ, 0x1f, R6 ;  /* 0x0000001fff057819 */ /* 0x000fc80000011406 */
[----:B------:R-:W-:-:S07]  /*90e0*/  LEA.HI R4, R5, R6, RZ, 0x7 ;  /* 0x0000000605047211 */ /* 0x000fce00078f38ff */
[----:B------:R-:W-:Y:S05]  /*90f0*/  @!P0 BRA `(.L_x_273) ;  /* 0x0000000400a88947 */ /* 0x000fea0003800000 */
[----:B------:R-:W2:Y:S01]  /*9100*/  S2R R5, SR_CTAID.X ;  /* 0x0000000000057919 */ /* 0x000ea20000002500 */
[----:B------:R-:W-:Y:S01]  /*9110*/  LOP3.LUT R7, R4, 0xffffff80, RZ, 0xc0, !PT ;  /* 0xffffff8004077812 */ /* 0x000fe200078ec0ff */
[----:B------:R-:W-:Y:S01]  /*9120*/  ULDC UR4, c[0x0][0x384] ;  /* 0x0000e10000047ab9 */ /* 0x000fe20000000800 */
[----:B------:R-:W-:Y:S01]  /*9130*/  LOP3.LUT P0, RZ, R6, 0x1f, RZ, 0xc0, !PT ;  /* 0x0000001f06ff7812 */ /* 0x000fe2000780c0ff */
[----:B------:R-:W3:Y:S01]  /*9140*/  S2R R12, SR_CTAID.Y ;  /* 0x00000000000c7919 */ /* 0x000ee20000002600 */
[----:B------:R-:W-:Y:S01]  /*9150*/  IMAD R4, R10, R11, RZ ;  /* 0x0000000b0a047224 */ /* 0x000fe200078e02ff */
[----:B------:R-:W-:Y:S01]  /*9160*/  ULDC UR5, c[0x0][0x388] ;  /* 0x0000e20000057ab9 */ /* 0x000fe20000000800 */
[----:B------:R-:W-:Y:S01]  /*9170*/  IMAD.IADD R7, R6, 0x1, -R7 ;  /* 0x0000000106077824 */ /* 0x000fe200078e0a07 */
[----:B------:R-:W-:Y:S01]  /*9180*/  LOP3.LUT R20, R0, 0x2, RZ, 0xfc, !PT ;  /* 0x0000000200147812 */ /* 0x000fe200078efcff */
[----:B------:R-:W-:Y:S01]  /*9190*/  IMAD.MOV.U32 R6, RZ, RZ, RZ ;  /* 0x000000ffff067224 */ /* 0x000fe200078e00ff */
[----:B01---5:R-:W-:Y:S01]  /*91a0*/  CS2R R8, SRZ ;  /* 0x0000000000087805 */ /* 0x023fe2000001ff00 */
[----:B------:R-:W-:Y:S01]  /*91b0*/  IMAD.MOV.U32 R10, RZ, RZ, RZ ;  /* 0x000000ffff0a7224 */ /* 0x000fe200078e00ff */
[----:B------:R-:W-:Y:S01]  /*91c0*/  ISETP.NE.AND P1, PT, R7, RZ, PT ;  /* 0x000000ff0700720c */ /* 0x000fe20003f25270 */
[----:B------:R-:W-:Y:S01]  /*91d0*/  IMAD R4, R3, R4, 0x1 ;  /* 0x0000000103047424 */ /* 0x000fe200078e0204 */
[----:B------:R-:W-:Y:S01]  /*91e0*/  ISETP.NE.OR P0, PT, R7, RZ, !P0 ;  /* 0x000000ff0700720c */ /* 0x000fe20004705670 */
[----:B------:R-:W-:-:S02]  /*91f0*/  IMAD.MOV.U32 R7, RZ, RZ, 0x1 ;  /* 0x00000001ff077424 */ /* 0x000fc400078e00ff */
[----:B--2---:R-:W-:-:S04]  /*9200*/  IMAD.SHL.U32 R18, R5, 0x80, RZ ;  /* 0x0000008005127824 */ /* 0x004fc800078e00ff */
[----:B------:R-:W-:-:S04]  /*9210*/  IMAD.HI.U32 R5, R18, UR4, RZ ;  /* 0x0000000412057c27 */ /* 0x000fc8000f8e00ff */
[----:B---3--:R-:W-:Y:S01]  /*9220*/  IMAD.SHL.U32 R19, R12, 0x80, RZ ;  /* 0x000000800c137824 */ /* 0x008fe200078e00ff */
[----:B------:R-:W-:-:S07]  /*9230*/  SHF.R.U32.HI R5, RZ, UR5, R5 ;  /* 0x00000005ff057c19 */ /* 0x000fce0008011605 */
.L_x_277:
[----:B------:R-:W0:Y:S01]  /*9240*/  S2R R12, SR_CgaCtaId ;  /* 0x00000000000c7919 */ /* 0x000e220000008800 */
[----:B------:R-:W-:-:S04]  /*9250*/  MOV R11, 0x400 ;  /* 0x00000400000b7802 */ /* 0x000fc80000000f00 */
[----:B0-----:R-:W-:Y:S02]  /*9260*/  LEA R21, R12, R11, 0x18 ;  /* 0x0000000b0c157211 */ /* 0x001fe400078ec0ff */
[----:B------:R-:W-:-:S03]  /*9270*/  SHF.L.U32 R11, R7, 0x1f, RZ ;  /* 0x0000001f070b7819 */ /* 0x000fc600000006ff */
[----:B------:R-:W-:-:S07]  /*9280*/  IMAD R12, R6, 0x8, R21 ;  /* 0x00000008060c7824 */ /* 0x000fce00078e0215 */
.L_x_274:
[----:B0-----:R0:W1:Y:S02]  /*9290*/  SYNCS.PHASECHK.TRANS64.TRYWAIT P2, [R12+URZ+0x38038], R11 ;  /* 0x0380380b0c0075a7 */ /* 0x001064000804017f */
[----:B-1----:R-:W-:Y:S05]  /*92a0*/  @!P2 NANOSLEEP.SYNCS 0x989680 ;  /* 0x009896800000a95d */ /* 0x002fea0003900000 */
[----:B------:R-:W1:Y:S02]  /*92b0*/  @!P2 SYNCS.PHASECHK.TRANS64 P2, [R12+URZ+0x38038], R11 ;  /* 0x0380380b0c00a5a7 */ /* 0x000e64000804007f */
[----:B-1----:R-:W-:Y:S05]  /*92c0*/  @!P2 BRA `(.L_x_274) ;  /* 0xfffffffc00f0a947 */ /* 0x002fea000383ffff */
[----:B0-----:R-:W0:Y:S02]  /*92d0*/  @!P1 LDC R11, c[0x0][0x500] ;  /* 0x00014000ff0b9b82 */ /* 0x001e240000000800 */
[----:B0-----:R0:W-:Y:S02]  /*92e0*/  @!P1 SYNCS.ARRIVE.TRANS64 RZ, [R12+URZ+0x38000], R11 ;  /* 0x0380000b0cff99a7 */ /* 0x0011e4000800003f */
[----:B0-----:R-:W-:-:S04]  /*92f0*/  PRMT R11, R20, 0x9910, RZ ;  /* 0x00009910140b7816 */ /* 0x001fc800000000ff */
[----:B------:R-:W-:-:S13]  /*9300*/  ISETP.NE.AND P2, PT, R11, 0x2, PT ;  /* 0x000000020b00780c */ /* 0x000fda0003f45270 */
[----:B------:R-:W-:Y:S05]  /*9310*/  @P2 BRA `(.L_x_275) ;  /* 0x0000000000042947 */ /* 0x000fea0003800000 */
[----:B------:R-:W-:Y:S01]  /*9320*/  BPT.TRAP 0x1 ;  /* 0x000000040000795c */ /* 0x000fe20000300000 */
.L_x_275:
[----:B------:R-:W-:Y:S05]  /*9330*/  @P0 BRA `(.L_x_276) ;  /* 0x0000000000040947 */ /* 0x000fea0003800000 */
[----:B------:R-:W-:Y:S01]  /*9340*/  BPT.TRAP 0x1 ;  /* 0x000000040000795c */ /* 0x000fe20000300000 */
.L_x_276:
[----:B------:R-:W0:Y:S01]  /*9350*/  LDC R13, c[0x0][0x380] ;  /* 0x0000e000ff0d7b82 */ /* 0x000e220000000800 */
[----:B------:R-:W-:Y:S01]  /*9360*/  R2UR UR4, R5 ;  /* 0x00000000050472ca */ /* 0x000fe200000e0000 */
[----:B------:R-:W-:Y:S01]  /*9370*/  ULDC UR20, c[0x0][0x38c] ;  /* 0x0000e30000147ab9 */ /* 0x000fe20000000800 */
[----:B------:R-:W-:Y:S01]  /*9380*/  R2UR UR5, R18 ;  /* 0x00000000120572ca */ /* 0x000fe200000e0000 */
[----:B------:R-:W-:Y:S01]  /*9390*/  UISETP.NE.AND UP0, UPT, UR20, 0x1, UPT ;  /* 0x000000011400788c */ /* 0x000fe2000bf05270 */
[----:B------:R-:W-:Y:S01]  /*93a0*/  R2UR UR17, R12 ;  /* 0x000000000c1172ca */ /* 0x000fe200000e0000 */
[C---:B------:R-:W-:Y:S01]  /*93b0*/  VIADD R12, R10.reuse, 0x1 ;  /* 0x000000010a0c7836 */ /* 0x040fe20000000000 */
[----:B------:R-:W-:Y:S01]  /*93c0*/  R2UR UR18, R10 ;  /* 0x000000000a1272ca */ /* 0x000fe200000e0000 */
[----:B------:R-:W1:Y:S01]  /*93d0*/  LDC.64 R14, c[0x0][0x3b8] ;  /* 0x0000ee00ff0e7b82 */ /* 0x000e620000000a00 */
[----:B------:R-:W-:Y:S01]  /*93e0*/  R2UR UR10, R21 ;  /* 0x00000000150a72ca */ /* 0x000fe200000e0000 */
[----:B------:R-:W-:Y:S01]  /*93f0*/  VIADD R4, R4, 0xffffffff ;  /* 0xffffffff04047836 */ /* 0x000fe20000000000 */
[----:B------:R-:W-:Y:S01]  /*9400*/  R2UR UR16, R6 ;  /* 0x00000000061072ca */ /* 0x000fe200000e0000 */
[----:B------:R-:W-:Y:S01]  /*9410*/  ULDC.64 UR24, c[0x0][0x198] ;  /* 0x0000660000187ab9 */ /* 0x000fe20000000a00 */
[----:B------:R-:W-:Y:S01]  /*9420*/  R2UR UR12, R9 ;  /* 0x00000000090c72ca */ /* 0x000fe200000e0000 */
[----:B------:R-:W-:Y:S01]  /*9430*/  ULDC.64 UR14, c[0x0][0x3b0] ;  /* 0x0000ec00000e7ab9 */ /* 0x000fe20000000a00 */
[----:B------:R-:W-:Y:S01]  /*9440*/  @UP0 ULDC.64 UR8, c[0x0][0x390] ;  /* 0x0000e40000080ab9 */ /* 0x000fe20000000a00 */
[----:B------:R-:W1:Y:S01]  /*9450*/  LDC.64 R16, c[0x0][0x3d8] ;  /* 0x0000f600ff107b82 */ /* 0x000e620000000a00 */
[----:B------:R-:W-:Y:S01]  /*9460*/  R2UR UR11, R19 ;  /* 0x00000000130b72ca */ /* 0x000fe200000e0000 */
[----:B------:R-:W-:Y:S01]  /*9470*/  ULDC.64 UR22, c[0x0][0x3d0] ;  /* 0x0000f40000167ab9 */ /* 0x000fe20000000a00 */
[----:B------:R-:W-:Y:S01]  /*9480*/  R2UR UR13, R8 ;  /* 0x00000000080d72ca */ /* 0x000fe200000e0000 */
[----:B------:R-:W-:Y:S01]  /*9490*/  VIADD R6, R6, 0x1 ;  /* 0x0000000106067836 */ /* 0x000fe20000000000 */
[----:B------:R-:W-:Y:S01]  /*94a0*/  ISETP.GT.AND P5, PT, R4, 0x1, PT ;  /* 0x000000010400780c */ /* 0x000fe20003fa4270 */
[----:B------:R-:W-:Y:S01]  /*94b0*/  USHF.L.U32 UR18, UR18, 0x6, URZ ;  /* 0x0000000612127899 */ /* 0x000fe2000800063f */
[----:B0-----:R-:W-:Y:S01]  /*94c0*/  ISETP.NE.AND P2, PT, R13, 0x1, PT ;  /* 0x000000010d00780c */ /* 0x001fe20003f45270 */
[----:B------:R-:W-:Y:S01]  /*94d0*/  ULEA UR16, UR16, UR10, 0xe ;  /* 0x0000000a10107291 */ /* 0x000fe2000f8e703f */
[C---:B------:R-:W-:Y:S01]  /*94e0*/  ISETP.NE.AND P4, PT, R6.reuse, 0x7, PT ;  /* 0x000000070600780c */ /* 0x040fe20003f85270 */
[----:B------:R-:W-:Y:S01]  /*94f0*/  UIADD3 UR17, UR17, 0x38000, URZ ;  /* 0x0003800011117890 */ /* 0x000fe2000fffe03f */
[----:B------:R-:W-:Y:S01]  /*9500*/  UMOV UR26, 0x0 ;  /* 0x00000000001a7882 */ /* 0x000fe20000000000 */
[----:B------:R-:W-:Y:S01]  /*9510*/  UMOV UR27, 0x10000000 ;  /* 0x10000000001b7882 */ /* 0x000fe20000000000 */
[----:B------:R-:W-:Y:S01]  /*9520*/  UMOV UR10, UR18 ;  /* 0x00000012000a7c82 */ /* 0x000fe20008000000 */
[----:B------:R-:W-:-:S06]  /*9530*/  SEL R6, R6, RZ, P4 ;  /* 0x000000ff06067207 */ /* 0x000fcc0002000000 */
[----:B------:R-:W-:Y:S01]  /*9540*/  @P2 IMAD.U32 R11, RZ, RZ, UR4 ;  /* 0x00000004ff0b2e24 */ /* 0x000fe2000f8e00ff */
[----:B------:R-:W-:Y:S01]  /*9550*/  UIADD3 UR4, UP1, UR24, 0xf0, URZ ;  /* 0x000000f018047890 */ /* 0x000fe2000ff3e03f */
[----:B-1----:R-:W-:Y:S01]  /*9560*/  IMAD R10, R8, R15, R17 ;  /* 0x0000000f080a7224 */ /* 0x002fe200078e0211 */
[----:B------:R-:W-:Y:S02]  /*9570*/  UIADD3 UR24, UP2, UR24, 0x1f0, URZ ;  /* 0x000001f018187890 */ /* 0x000fe4000ff5e03f */
[----:B------:R-:W-:Y:S01]  /*9580*/  @P2 R2UR UR5, R11 ;  /* 0x000000000b0522ca */ /* 0x000fe200000e0000 */
[----:B------:R-:W-:Y:S01]  /*9590*/  IMAD R11, R9, R14, R16 ;  /* 0x0000000e090b7224 */ /* 0x000fe200078e0210 */
[----:B------:R-:W-:Y:S01]  /*95a0*/  ISETP.NE.AND P2, PT, R12, R3, PT ;  /* 0x000000030c00720c */ /* 0x000fe20003f45270 */
[----:B------:R-:W0:Y:S03]  /*95b0*/  LDC R14, c[0x0][0x3c8] ;  /* 0x0000f200ff0e7b82 */ /* 0x000e260000000800 */
[----:B------:R-:W-:Y:S01]  /*95c0*/  PRMT R10, R11, 0x40, R10 ;  /* 0x000000400b0a7816 */ /* 0x000fe2000000000a */
[----:B------:R-:W-:-:S06]  /*95d0*/  VIADD R11, R9, 0x1 ;  /* 0x00000001090b7836 */ /* 0x000fcc0000000000 */
[----:B------:R-:W-:Y:S02]  /*95e0*/  UIADD3 UR6, -UR5, URZ, URZ ;  /* 0x0000003f05067290 */ /* 0x000fe4000fffe13f */
[----:B------:R-:W-:Y:S01]  /*95f0*/  UMOV UR21, UR5 ;  /* 0x0000000500157c82 */ /* 0x000fe20008000000 */
[----:B------:R-:W-:-:S03]  /*9600*/  @P2 IMAD.MOV R11, RZ, RZ, R9 ;  /* 0x000000ffff0b2224 */ /* 0x000fc600078e0209 */
[----:B------:R-:W-:Y:S01]  /*9610*/  IMAD R13, R13, UR6, R18 ;  /* 0x000000060d0d7c24 */ /* 0x000fe2000f8e0212 */
[----:B------:R-:W-:Y:S02]  /*9620*/  UIMAD.WIDE.U32 UR6, UR5, UR8, URZ ;  /* 0x00000008050672a5 */ /* 0x000fe4000f8e003f */
[----:B------:R-:W-:Y:S02]  /*9630*/  UIADD3 UR8, UR16, 0x1c000, URZ ;  /* 0x0001c00010087890 */ /* 0x000fe4000fffe03f */
[----:B------:R-:W-:Y:S01]  /*9640*/  @UP0 USHF.R.U32.HI UR21, URZ, UR9, UR7 ;  /* 0x000000093f150299 */ /* 0x000fe20008011607 */
[----:B------:R-:W-:Y:S01]  /*9650*/  R2UR UR19, R13 ;  /* 0x000000000d1372ca */ /* 0x000fe200000e0000 */
[----:B------:R-:W-:Y:S01]  /*9660*/  VIADD R13, R8, 0x1 ;  /* 0x00000001080d7836 */ /* 0x000fe20000000000 */
[----:B------:R-:W-:Y:S01]  /*9670*/  R2UR UR7, R10 ;  /* 0x000000000a0772ca */ /* 0x000fe200000e0000 */
[----:B------:R-:W-:Y:S01]  /*9680*/  UIADD3 UR6, -UR21, URZ, URZ ;  /* 0x0000003f15067290 */ /* 0x000fe2000fffe13f */
[C---:B0-----:R-:W-:Y:S01]  /*9690*/  ISETP.NE.AND P3, PT, R11.reuse, R14, PT ;  /* 0x0000000e0b00720c */ /* 0x041fe20003f65270 */
[----:B------:R-:W-:Y:S01]  /*96a0*/  UMOV UR9, UR17 ;  /* 0x0000001100097c82 */ /* 0x000fe20008000000 */
[----:B------:R-:W-:Y:S01]  /*96b0*/  SEL R10, RZ, 0x1, P4 ;  /* 0x00000001ff0a7807 */ /* 0x000fe20002000000 */
[----:B------:R-:W-:Y:S01]  /*96c0*/  UIMAD UR20, UR20, UR6, UR5 ;  /* 0x00000006141472a4 */ /* 0x000fe2000f8e0205 */
[----:B------:R-:W-:Y:S01]  /*96d0*/  SEL R9, R11, RZ, P3 ;  /* 0x000000ff0b097207 */ /* 0x000fe20001800000 */
[----:B------:R-:W-:Y:S01]  /*96e0*/  UIADD3.X UR5, URZ, UR25, URZ, UP1, !UPT ;  /* 0x000000193f057290 */ /* 0x000fe20008ffe43f */
[----:B------:R-:W-:Y:S01]  /*96f0*/  LOP3.LUT R7, R7, R10, RZ, 0x3c, !PT ;  /* 0x0000000a07077212 */ /* 0x000fe200078e3cff */
[----:B------:R-:W-:Y:S01]  /*9700*/  UIMAD UR20, UR20, UR15, UR23 ;  /* 0x0000000f141472a4 */ /* 0x000fe2000f8e0217 */
[----:B------:R-:W-:Y:S01]  /*9710*/  SEL R10, R12, RZ, P2 ;  /* 0x000000ff0c0a7207 */ /* 0x000fe20001000000 */
[----:B------:R-:W-:-:S02]  /*9720*/  UIMAD UR19, UR19, UR14, UR22 ;  /* 0x0000000e131372a4 */ /* 0x000fc4000f8e0216 */
[----:B------:R-:W-:Y:S02]  /*9730*/  UPRMT UR6, UR7, 0x5410, URZ ;  /* 0x0000541007067896 */ /* 0x000fe4000800003f */
[----:B------:R-:W-:Y:S01]  /*9740*/  UIADD3.X UR25, URZ, UR25, URZ, UP2, !UPT ;  /* 0x000000193f197290 */ /* 0x000fe200097fe43f */
[----:B------:R-:W-:-:S04]  /*9750*/  @P3 IMAD.MOV R13, RZ, RZ, R8 ;  /* 0x000000ffff0d3224 */ /* 0x000fc800078e0208 */
[----:B------:R-:W-:Y:S02]  /*9760*/  IMAD.MOV.U32 R8, RZ, RZ, R13 ;  /* 0x000000ffff087224 */ /* 0x000fe400078e000d */
[----:B------:R2:W-:Y:S02]  /*9770*/  UTMALDG.4D.IM2COL [UR16], [UR4], UR6 ;  /* 0x00000010040073b4 */ /* 0x0005e40008058006 */
[----:B------:R2:W-:Y:S02]  /*9780*/  UTMALDG.4D [UR8], [UR24], desc[UR26] ;  /* 0x00001a08180075b4 */ /* 0x0005e40008019000 */
[----:B--2---:R-:W-:Y:S05]  /*9790*/  @P5 BRA `(.L_x_277) ;  /* 0xfffffff800a85947 */ /* 0x004fea000383ffff */
.L_x_273:
[----:B------:R-:W-:Y:S05]  /*97a0*/  BSYNC B0 ;  /* 0x0000000000007941 */ /* 0x000fea0003800000 */
.L_x_272:
[----:B------:R-:W-:Y:S01]  /*97b0*/  ISETP.GE.U32.AND P0, PT, R2, 0x7, PT ;  /* 0x000000070200780c */ /* 0x000fe20003f06070 */
[----:B------:R-:W-:-:S12]  /*97c0*/  IMAD.MOV.U32 R3, RZ, RZ, 0x1 ;  /* 0x00000001ff037424 */ /* 0x000fd800078e00ff */
[----:B------:R-:W-:Y:S05]  /*97d0*/  @!P0 BRA `(.L_x_278) ;  /* 0x00000000001c8947 */ /* 0x000fea0003800000 */
[----:B------:R-:W-:-:S04]  /*97e0*/  IMAD.WIDE.U32 R4, R2, 0x24924925, RZ ;  /* 0x2492492502047825 */ /* 0x000fc800078e00ff */
[----:B------:R-:W-:-:S05]  /*97f0*/  IMAD.IADD R3, R2, 0x1, -R5 ;  /* 0x0000000102037824 */ /* 0x000fca00078e0a05 */
[----:B------:R-:W-:-:S04]  /*9800*/  LEA.HI R3, R3, R5, RZ, 0x1f ;  /* 0x0000000503037211 */ /* 0x000fc800078ff8ff */
[----:B------:R-:W-:-:S04]  /*9810*/  SHF.R.U32.HI R3, RZ, 0x2, R3 ;  /* 0x00000002ff037819 */ /* 0x000fc80000011603 */
[----:B------:R-:W-:-:S04]  /*9820*/  LOP3.LUT R3, R3, 0x1, RZ, 0xc0, !PT ;  /* 0x0000000103037812 */ /* 0x000fc800078ec0ff */
[----:B------:R-:W-:-:S04]  /*9830*/  ISETP.NE.U32.AND P0, PT, R3, 0x1, PT ;  /* 0x000000010300780c */ /* 0x000fc80003f05070 */
[----:B------:R-:W-:-:S09]  /*9840*/  SEL R3, RZ, 0x1, !P0 ;  /* 0x00000001ff037807 */ /* 0x000fd20004000000 */
.L_x_278:
[----:B------:R-:W-:Y:S05]  /*9850*/  WARPSYNC.ALL ;  /* 0x0000000000007948 */ /* 0x000fea0003800000 */
[----:B------:R-:W-:-:S13]  /*9860*/  ELECT P0, URZ, PT ;  /* 0x00000000003f782f */ /* 0x000fda0003800000 */
[----:B------:R-:W-:Y:S05]  /*9870*/  @!P0 EXIT ;  /* 0x000000000000894d */ /* 0x000fea0003800000 */
[----:B------:R-:W-:-:S04]  /*9880*/  LOP3.LUT R0, R0, 0x2, RZ, 0xfc, !PT ;  /* 0x0000000200007812 */ /* 0x000fc800078efcff */
[----:B------:R-:W-:-:S13]  /*9890*/  ISETP.NE.AND P0, PT, R0, 0x3, PT ;  /* 0x000000030000780c */ /* 0x000fda0003f05270 */
[----:B------:R-:W-:Y:S05]  /*98a0*/  @!P0 BRA `(.L_x_279) ;  /* 0x0000000000048947 */ /* 0x000fea0003800000 */
[----:B------:R-:W-:Y:S01]  /*98b0*/  BPT.TRAP 0x1 ;  /* 0x000000040000795c */ /* 0x000fe20000300000 */
.L_x_279:
[----:B------:R-:W2:Y:S01]  /*98c0*/  S2R R7, SR_CgaCtaId ;  /* 0x0000000000077919 */ /* 0x000ea20000008800 */
[----:B------:R-:W-:Y:S01]  /*98d0*/  IMAD.WIDE.U32 R4, R2, 0x24924925, RZ ;  /* 0x2492492502047825 */ /* 0x000fe200078e00ff */
[----:B------:R-:W-:-:S03]  /*98e0*/  MOV R0, 0x400 ;  /* 0x0000040000007802 */ /* 0x000fc60000000f00 */
[----:B------:R-:W-:-:S05]  /*98f0*/  IMAD.IADD R4, R2, 0x1, -R5 ;  /* 0x0000000102047824 */ /* 0x000fca00078e0a05 */
[----:B------:R-:W-:-:S04]  /*9900*/  LEA.HI R4, R4, R5, RZ, 0x1f ;  /* 0x0000000504047211 */ /* 0x000fc800078ff8ff */
[----:B------:R-:W-:-:S05]  /*9910*/  SHF.R.U32.HI R5, RZ, 0x2, R4 ;  /* 0x00000002ff057819 */ /* 0x000fca0000011604 */
[----:B------:R-:W-:Y:S01]  /*9920*/  IMAD R2, R5, -0x7, R2 ;  /* 0xfffffff905027824 */ /* 0x000fe200078e0202 */
[----:B--2---:R-:W-:Y:S02]  /*9930*/  LEA R0, R7, R0, 0x18 ;  /* 0x0000000007007211 */ /* 0x004fe400078ec0ff */
[----:B------:R-:W-:-:S03]  /*9940*/  SHF.L.U32 R7, R3, 0x1f, RZ ;  /* 0x0000001f03077819 */ /* 0x000fc600000006ff */
[----:B------:R-:W-:-:S04]  /*9950*/  VIADD R5, R0, 0x38038 ;  /* 0x0003803800057836 */ /* 0x000fc80000000000 */
[----:B------:R-:W-:-:S07]  /*9960*/  IMAD R0, R2, 0x8, R5 ;  /* 0x0000000802007824 */ /* 0x000fce00078e0205 */
.L_x_280:
[----:B--2---:R2:W3:Y:S02]  /*9970*/  SYNCS.PHASECHK.TRANS64.TRYWAIT P0, [R0+URZ], R7 ;  /* 0x00000007000075a7 */ /* 0x0044e4000800017f */
[----:B---3--:R-:W-:Y:S05]  /*9980*/  @!P0 NANOSLEEP.SYNCS 0x989680 ;  /* 0x009896800000895d */ /* 0x008fea0003900000 */
[----:B------:R-:W3:Y:S02]  /*9990*/  @!P0 SYNCS.PHASECHK.TRANS64 P0, [R0+URZ], R7 ;  /* 0x00000007000085a7 */ /* 0x000ee4000800007f */
[----:B---3--:R-:W-:Y:S05]  /*99a0*/  @!P0 BRA `(.L_x_280) ;  /* 0xfffffffc00f08947 */ /* 0x008fea000383ffff */
[----:B------:R-:W-:-:S05]  /*99b0*/  VIADD R2, R2, 0x1 ;  /* 0x0000000102027836 */ /* 0x000fca0000000000 */
[----:B------:R-:W-:-:S04]  /*99c0*/  ISETP.NE.AND P0, PT, R2, 0x7, PT ;  /* 0x000000070200780c */ /* 0x000fc80003f05270 */
[----:B--2---:R-:W-:Y:S02]  /*99d0*/  SEL R0, RZ, 0x1, P0 ;  /* 0x00000001ff007807 */ /* 0x004fe40000000000 */
[----:B------:R-:W-:Y:S02]  /*99e0*/  SEL R2, R2, RZ, P0 ;  /* 0x000000ff02027207 */ /* 0x000fe40000000000 */
[----:B------:R-:W-:-:S03]  /*99f0*/  LOP3.LUT R7, R3, R0, RZ, 0x3c, !PT ;  /* 0x0000000003077212 */ /* 0x000fc600078e3cff */
[----:B------:R-:W-:Y:S01]  /*9a00*/  IMAD R0, R2, 0x8, R5 ;  /* 0x0000000802007824 */ /* 0x000fe200078e0205 */
[----:B------:R-:W-:-:S07]  /*9a10*/  SHF.L.U32 R3, R7, 0x1f, RZ ;  /* 0x0000001f07037819 */ /* 0x000fce00000006ff */
.L_x_281:
        /* <DEDUP_REMOVED lines=11> */
.L_x_282:
        /* <DEDUP_REMOVED lines=11> */
.L_x_283:
        /* <DEDUP_REMOVED lines=11> */
.L_x_284:
        /* <DEDUP_REMOVED lines=11> */
.L_x_285:
        /* <DEDUP_REMOVED lines=11> */
.L_x_286:
[----:B--2---:R2:W3:Y:S02]  /*9d90*/  SYNCS.PHASECHK.TRANS64.TRYWAIT P0, [R2+URZ], R3 ;  /* 0x00000003020075a7 */ /* 0x0044e4000800017f */
[----:B---3--:R-:W-:Y:S05]  /*9da0*/  @!P0 NANOSLEEP.SYNCS 0x989680 ;  /* 0x009896800000895d */ /* 0x008fea0003900000 */
[----:B------:R-:W3:Y:S02]  /*9db0*/  @!P0 SYNCS.PHASECHK.TRANS64 P0, [R2+URZ], R3 ;  /* 0x00000003020085a7 */ /* 0x000ee4000800007f */
[----:B---3--:R-:W-:Y:S05]  /*9dc0*/  @P0 EXIT ;  /* 0x000000000000094d */ /* 0x008fea0003800000 */
[----:B------:R-:W-:Y:S05]  /*9dd0*/  BRA `(.L_x_286) ;  /* 0xfffffffc00ec7947 */ /* 0x000fea000383ffff */
.L_x_287:
[----:B------:R-:W-:-:S00]  /*9de0*/  BRA `(.L_x_287) ;  /* 0xfffffffc00fc7947 */ /* 0x000fc0000383ffff */
[----:B------:R-:W-:-:S00]  /*9df0*/  NOP ;  /* 0x0000000000007918 */ /* 0x000fc00000000000 */
        /* <DEDUP_REMOVED lines=8> */
.L_x_288:


//--------------------- .nv.shared._ZN7cutlass13device_kernelINS_4conv6kernel13ConvUniversalINS1_16ConvProblemShapeILNS1_8OperatorE0ELi2EEENS1_10collective14CollectiveConvINS1_46MainloopSm90TmaGmmaWarpSpecializedImplicitGemmILS5_0ELi7ELi2EN4cute5tupleIJNSA_1CILi1EEESD_SD_EEENS1_36KernelImplicitTmaWarpSpecializedSm90ELi1EEENSB_IJNSC_ILi128EEESH_NSB_IJNSC_ILi64EEEEEEEEENS_10bfloat16_tESL_NSA_8TiledMMAINSA_8MMA_AtomIJNSA_4SM904GMMA28MMA_64x128x16_F32BF16BF16_SSILNSP_5MajorE0ELSR_0ELNSP_7ScaleInE1ELSS_1EEEEEENSA_6LayoutISE_NSB_IJNSC_ILi0EEESW_SW_EEEEENSB_IJNSA_10UnderscoreESZ_SZ_EEEEENS7_6detail26Sm90ImplicitGemmTileTraitsINSA_20SM90_TMA_LOAD_IM2COLENSA_14ComposedLayoutINSA_7SwizzleILi3ELi4ELi3EEENSA_18smem_ptr_flag_bitsILi16EEENSV_INSB_IJNSB_IJNSC_ILi8EEENSC_ILi16EEEEEENSB_IJSI_SD_EEENSB_IJSD_NSC_ILi7EEEEEEEEENSB_IJNSB_IJSI_NSC_ILi512EEEEEENSB_IJSD_SW_EEENSB_IJSW_NSC_ILi8192EEEEEEEEEEEEEvEENS13_INSA_13SM90_TMA_LOADES1O_vEEEENS_8epilogue10collective6detail29Sm90TmaWarpSpecializedAdapterINS1U_15DefaultEpilogueISL_NSB_IJNSB_IJlllEEESD_SW_EEES1Z_NS1T_6thread17LinearCombinationISL_Li1EffLNS20_9ScaleType4KindE0ELNS_15FloatRoundStyleE2ESL_EENS_4gemm15EpilogueDefaultEEEEEvvEEEEvNT_6ParamsE --------------------------
	.section	.nv.shared._ZN7cutlass13device_kernelINS_4conv6kernel13ConvUniversalINS1_16ConvProblemShapeILNS1_8OperatorE0ELi2EEENS1_10collective14CollectiveConvINS1_46MainloopSm90TmaGmmaWarpSpecializedImplicitGemmILS5_0ELi7ELi2EN4cute5tupleIJNSA_1CILi1EEESD_SD_EEENS1_36KernelImplicitTmaWarpSpecializedSm90ELi1EEENSB_IJNSC_ILi128EEESH_NSB_IJNSC_ILi64EEEEEEEEENS_10bfloat16_tESL_NSA_8TiledMMAINSA_8MMA_AtomIJNSA_4SM904GMMA28MMA_64x128x16_F32BF16BF16_SSILNSP_5MajorE0ELSR_0ELNSP_7ScaleInE1ELSS_1EEEEEENSA_6LayoutISE_NSB_IJNSC_ILi0EEESW_SW_EEEEENSB_IJNSA_10UnderscoreESZ_SZ_EEEEENS7_6detail26Sm90ImplicitGemmTileTraitsINSA_20SM90_TMA_LOAD_IM2COLENSA_14ComposedLayoutINSA_7SwizzleILi3ELi4ELi3EEENSA_18smem_ptr_flag_bitsILi16EEENSV_INSB_IJNSB_IJNSC_ILi8EEENSC_ILi16EEEEEENSB_IJSI_SD_EEENSB_IJSD_NSC_ILi7EEEEEEEEENSB_IJNSB_IJSI_NSC_ILi512EEEEEENSB_IJSD_SW_EEENSB_IJSW_NSC_ILi8192EEEEEEEEEEEEEvEENS13_INSA_13SM90_TMA_LOADES1O_vEEEENS_8epilogue10collective6detail29Sm90TmaWarpSpecializedAdapterINS1U_15DefaultEpilogueISL_NSB_IJNSB_IJlllEEESD_SW_EEES1Z_NS1T_6thread17LinearCombinationISL_Li1EffLNS20_9ScaleType4KindE0ELNS_15FloatRoundStyleE2ESL_EENS_4gemm15EpilogueDefaultEEEEEvvEEEEvNT_6ParamsE,"aw",@nobits
	.sectionflags	@""
	.align	16
	.zero		1024


//--------------------- .nv.shared.reserved.0     --------------------------
	.section	.nv.shared.reserved.0,"aw",@nobits
	.weak		__nv_reservedSMEM_offset_0_alias
	.size		__nv_reservedSMEM_offset_0_alias, 0, 0
	.other		__nv_reservedSMEM_offset_0_alias,@"STO_CUDA_RESERVED_SHARED STV_DEFAULT"
__nv_reservedSMEM_offset_0_alias:
	.zero		0


//--------------------- .nv.global                --------------------------
	.section	.nv.global,"aw",@nobits
.nv.global:
	.type		_ZN39_INTERNAL_be212894_4_k_cu_145746d7_36754cute1_E,@object
	.size		_ZN39_INTERNAL_be212894_4_k_cu_145746d7_36754cute1_E,(_ZN39_INTERNAL_be212894_4_k_cu_145746d7_36754cuda3std3__45__cpo6cbeginE - _ZN39_INTERNAL_be212894_4_k_cu_145746d7_36754cute1_E)
_ZN39_INTERNAL_be212894_4_k_cu_145746d7_36754cute1_E:
	.zero		1
	.type		_ZN39_INTERNAL_be212894_4_k_cu_145746d7_36754cuda3std3__45__cpo6cbeginE,@object
	.size		_ZN39_INTERNAL_be212894_4_k_cu_145746d7_36754cuda3std3__45__cpo6cbeginE,(_ZN39_INTERNAL_be212894_4_k_cu_145746d7_36754cuda3std3__48in_placeE - _ZN39_INTERNAL_be212894_4_k_cu_145746d7_36754cuda3std3__45__cpo6cbeginE)
_ZN39_INTERNAL_be212894_4_k_cu_145746d7_36754cuda3std3__45__cpo6cbeginE:
	.zero		1
	.type		_ZN39_INTERNAL_be212894_4_k_cu_145746d7_36754cuda3std3__48in_placeE,@object
	.size		_ZN39_INTERNAL_be212894_4_k_cu_145746d7_36754cuda3std3__48in_placeE,(_ZN39_INTERNAL_be212894_4_k_cu_145746d7_36754cuda3std6ranges3__45__cpo9iter_moveE - _ZN39_INTERNAL_be212894_4_k_cu_145746d7_36754cuda3std3__48in_placeE)
_ZN39_INTERNAL_be212894_4_k_cu_145746d7_36754cuda3std3__48in_placeE:
	.zero		1
	.type		_ZN39_INTERNAL_be212894_4_k_cu_145746d7_36754cuda3std6ranges3__45__cpo9iter_moveE,@object
	.size		_ZN39_INTERNAL_be212894_4_k_cu_145746d7_36754cuda3std6ranges3__45__cpo9iter_moveE,(_ZN39_INTERNAL_be212894_4_k_cu_145746d7_36754cuda3std3__45__cpo5beginE - _ZN39_INTERNAL_be212894_4_k_cu_145746d7_36754cuda3std6ranges3__45__cpo9iter_moveE)
_ZN39_INTERNAL_be212894_4_k_cu_145746d7_36754cuda3std6ranges3__45__cpo9iter_moveE:
	.zero		1
	.type		_ZN39_INTERNAL_be212894_4_k_cu_145746d7_36754cuda3std3__45__cpo5beginE,@object
	.size		_ZN39_INTERNAL_be212894_4_k_cu_145746d7_36754cuda3std3__45__cpo5beginE,(_ZN39_INTERNAL_be212894_4_k_cu_145746d7_36754cuda3std3__441_GLOBAL__N__be212894_4_k_cu_145746d7_36756ignoreE - _ZN39_INTERNAL_be212894_4_k_cu_145746d7_36754cuda3std3__45__cpo5beginE)
_ZN39_INTERNAL_be212894_4_k_cu_145746d7_36754cuda3std3__45__cpo5beginE:
	.zero		1
	.type		_ZN39_INTERNAL_be212894_4_k_cu_145746d7_36754cuda3std3__441_GLOBAL__N__be212894_4_k_cu_145746d7_36756ignoreE,@object
	.size		_ZN39_INTERNAL_be212894_4_k_cu_145746d7_36754cuda3std3__441_GLOBAL__N__be212894_4_k_cu_145746d7_36756ignoreE,(_ZN39_INTERNAL_be212894_4_k_cu_145746d7_36754cute7productE - _ZN39_INTERNAL_be212894_4_k_cu_145746d7_36754cuda3std3__441_GLOBAL__N__be212894_4_k_cu_145746d7_36756ignoreE)
_ZN39_INTERNAL_be212894_4_k_cu_145746d7_36754cuda3std3__441_GLOBAL__N__be212894_4_k_cu_145746d7_36756ignoreE:
	.zero		1
	.type		_ZN39_INTERNAL_be212894_4_k_cu_145746d7_36754cute7productE,@object
	.size		_ZN39_INTERNAL_be212894_4_k_cu_145746d7_36754cute7productE,(_ZN39_INTERNAL_be212894_4_k_cu_145746d7_36754cuda3std3__45__cpo3endE - _ZN39_INTERNAL_be212894_4_k_cu_145746d7_36754cute7productE)
_ZN39_INTERNAL_be212894_4_k_cu_145746d7_36754cute7productE:
	.zero		1
	.type		_ZN39_INTERNAL_be212894_4_k_cu_145746d7_36754cuda3std3__45__cpo3endE,@object
	.size		_ZN39_INTERNAL_be212894_4_k_cu_145746d7_36754cuda3std3__45__cpo3endE,(_ZN39_INTERNAL_be212894_4_k_cu_145746d7_36754cuda3std3__419piecewise_constructE - _ZN39_INTERNAL_be212894_4_k_cu_145746d7_36754cuda3std3__45__cpo3endE)
_ZN39_INTERNAL_be212894_4_k_cu_145746d7_36754cuda3std3__45__cpo3endE:
	.zero		1
	.type		_ZN39_INTERNAL_be212894_4_k_cu_145746d7_36754cuda3std3__419piecewise_constructE,@object
	.size		_ZN39_INTERNAL_be212894_4_k_cu_145746d7_36754cuda3std3__419piecewise_constructE,(_ZN39_INTERNAL_be212894_4_k_cu_145746d7_36754cuda3std3__45__cpo4cendE - _ZN39_INTERNAL_be212894_4_k_cu_145746d7_36754cuda3std3__419piecewise_constructE)
_ZN39_INTERNAL_be212894_4_k_cu_145746d7_36754cuda3std3__419piecewise_constructE:
	.zero		1
	.type		_ZN39_INTERNAL_be212894_4_k_cu_145746d7_36754cuda3std3__45__cpo4cendE,@object
	.size		_ZN39_INTERNAL_be212894_4_k_cu_145746d7_36754cuda3std3__45__cpo4cendE,(_ZN39_INTERNAL_be212894_4_k_cu_145746d7_36754cuda3std6ranges3__45__cpo4swapE - _ZN39_INTERNAL_be212894_4_k_cu_145746d7_36754cuda3std3__45__cpo4cendE)
_ZN39_INTERNAL_be212894_4_k_cu_145746d7_36754cuda3std3__45__cpo4cendE:
	.zero		1
	.type		_ZN39_INTERNAL_be212894_4_k_cu_145746d7_36754cuda3std6ranges3__45__cpo4swapE,@object
	.size		_ZN39_INTERNAL_be212894_4_k_cu_145746d7_36754cuda3std6ranges3__45__cpo4swapE,(.L_7 - _ZN39_INTERNAL_be212894_4_k_cu_145746d7_36754cuda3std6ranges3__45__cpo4swapE)
_ZN39_INTERNAL_be212894_4_k_cu_145746d7_36754cuda3std6ranges3__45__cpo4swapE:
	.zero		1
.L_7:


//--------------------- .nv.constant0._ZN7cutlass13device_kernelINS_4conv6kernel13ConvUniversalINS1_16ConvProblemShapeILNS1_8OperatorE0ELi2EEENS1_10collective14CollectiveConvINS1_46MainloopSm90TmaGmmaWarpSpecializedImplicitGemmILS5_0ELi7ELi2EN4cute5tupleIJNSA_1CILi1EEESD_SD_EEENS1_36KernelImplicitTmaWarpSpecializedSm90ELi1EEENSB_IJNSC_ILi128EEESH_NSB_IJNSC_ILi64EEEEEEEEENS_10bfloat16_tESL_NSA_8TiledMMAINSA_8MMA_AtomIJNSA_4SM904GMMA28MMA_64x128x16_F32BF16BF16_SSILNSP_5MajorE0ELSR_0ELNSP_7ScaleInE1ELSS_1EEEEEENSA_6LayoutISE_NSB_IJNSC_ILi0EEESW_SW_EEEEENSB_IJNSA_10UnderscoreESZ_SZ_EEEEENS7_6detail26Sm90ImplicitGemmTileTraitsINSA_20SM90_TMA_LOAD_IM2COLENSA_14ComposedLayoutINSA_7SwizzleILi3ELi4ELi3EEENSA_18smem_ptr_flag_bitsILi16EEENSV_INSB_IJNSB_IJNSC_ILi8EEENSC_ILi16EEEEEENSB_IJSI_SD_EEENSB_IJSD_NSC_ILi7EEEEEEEEENSB_IJNSB_IJSI_NSC_ILi512EEEEEENSB_IJSD_SW_EEENSB_IJSW_NSC_ILi8192EEEEEEEEEEEEEvEENS13_INSA_13SM90_TMA_LOADES1O_vEEEENS_8epilogue10collective6detail29Sm90TmaWarpSpecializedAdapterINS1U_15DefaultEpilogueISL_NSB_IJNSB_IJlllEEESD_SW_EEES1Z_NS1T_6thread17LinearCombinationISL_Li1EffLNS20_9ScaleType4KindE0ELNS_15FloatRoundStyleE2ESL_EENS_4gemm15EpilogueDefaultEEEEEvvEEEEvNT_6ParamsE --------------------------
	.section	.nv.constant0._ZN7cutlass13device_kernelINS_4conv6kernel13ConvUniversalINS1_16ConvProblemShapeILNS1_8OperatorE0ELi2EEENS1_10collective14CollectiveConvINS1_46MainloopSm90TmaGmmaWarpSpecializedImplicitGemmILS5_0ELi7ELi2EN4cute5tupleIJNSA_1CILi1EEESD_SD_EEENS1_36KernelImplicitTmaWarpSpecializedSm90ELi1EEENSB_IJNSC_ILi128EEESH_NSB_IJNSC_ILi64EEEEEEEEENS_10bfloat16_tESL_NSA_8TiledMMAINSA_8MMA_AtomIJNSA_4SM904GMMA28MMA_64x128x16_F32BF16BF16_SSILNSP_5MajorE0ELSR_0ELNSP_7ScaleInE1ELSS_1EEEEEENSA_6LayoutISE_NSB_IJNSC_ILi0EEESW_SW_EEEEENSB_IJNSA_10UnderscoreESZ_SZ_EEEEENS7_6detail26Sm90ImplicitGemmTileTraitsINSA_20SM90_TMA_LOAD_IM2COLENSA_14ComposedLayoutINSA_7SwizzleILi3ELi4ELi3EEENSA_18smem_ptr_flag_bitsILi16EEENSV_INSB_IJNSB_IJNSC_ILi8EEENSC_ILi16EEEEEENSB_IJSI_SD_EEENSB_IJSD_NSC_ILi7EEEEEEEEENSB_IJNSB_IJSI_NSC_ILi512EEEEEENSB_IJSD_SW_EEENSB_IJSW_NSC_ILi8192EEEEEEEEEEEEEvEENS13_INSA_13SM90_TMA_LOADES1O_vEEEENS_8epilogue10collective6detail29Sm90TmaWarpSpecializedAdapterINS1U_15DefaultEpilogueISL_NSB_IJNSB_IJlllEEESD_SW_EEES1Z_NS1T_6thread17LinearCombinationISL_Li1EffLNS20_9ScaleType4KindE0ELNS_15FloatRoundStyleE2ESL_EENS_4gemm15EpilogueDefaultEEEEEvvEEEEvNT_6ParamsE,"a",@progbits
	.sectionflags	@""
	.align	4
.nv.constant0._ZN7cutlass13device_kernelINS_4conv6kernel13ConvUniversalINS1_16ConvProblemShapeILNS1_8OperatorE0ELi2EEENS1_10collective14CollectiveConvINS1_46MainloopSm90TmaGmmaWarpSpecializedImplicitGemmILS5_0ELi7ELi2EN4cute5tupleIJNSA_1CILi1EEESD_SD_EEENS1_36KernelImplicitTmaWarpSpecializedSm90ELi1EEENSB_IJNSC_ILi128EEESH_NSB_IJNSC_ILi64EEEEEEEEENS_10bfloat16_tESL_NSA_8TiledMMAINSA_8MMA_AtomIJNSA_4SM904GMMA28MMA_64x128x16_F32BF16BF16_SSILNSP_5MajorE0ELSR_0ELNSP_7ScaleInE1ELSS_1EEEEEENSA_6LayoutISE_NSB_IJNSC_ILi0EEESW_SW_EEEEENSB_IJNSA_10UnderscoreESZ_SZ_EEEEENS7_6detail26Sm90ImplicitGemmTileTraitsINSA_20SM90_TMA_LOAD_IM2COLENSA_14ComposedLayoutINSA_7SwizzleILi3ELi4ELi3EEENSA_18smem_ptr_flag_bitsILi16EEENSV_INSB_IJNSB_IJNSC_ILi8EEENSC_ILi16EEEEEENSB_IJSI_SD_EEENSB_IJSD_NSC_ILi7EEEEEEEEENSB_IJNSB_IJSI_NSC_ILi512EEEEEENSB_IJSD_SW_EEENSB_IJSW_NSC_ILi8192EEEEEEEEEEEEEvEENS13_INSA_13SM90_TMA_LOADES1O_vEEEENS_8epilogue10collective6detail29Sm90TmaWarpSpecializedAdapterINS1U_15DefaultEpilogueISL_NSB_IJNSB_IJlllEEESD_SW_EEES1Z_NS1T_6thread17LinearCombinationISL_Li1EffLNS20_9ScaleType4KindE0ELNS_15FloatRoundStyleE2ESL_EENS_4gemm15EpilogueDefaultEEEEEvvEEEEvNT_6ParamsE:
	.zero		1536


//--------------------- SYMBOLS --------------------------

	.type		.nv.reservedSmem.offset0,@object
	.size		.nv.reservedSmem.offset0,0x4
